// auto-generated by cutlass_sweep.gemm — config: {"arch": "sm_100", "cluster_m": 1, "cluster_n": 1, "dtype": "int8", "dtype_b": "int8", "layout": "tn", "stages": 0, "tile_k": 64, "tile_m": 128, "tile_n": 256}
#include "cutlass/cutlass.h"
#include "cutlass/gemm/collective/collective_builder.hpp"
#include "cutlass/gemm/device/gemm_universal_adapter.h"
#include "cutlass/gemm/kernel/gemm_universal.hpp"
#include "cutlass/epilogue/collective/collective_builder.hpp"

using ElemA = int8_t;
using ElemB = int8_t;
using ElemCD = int8_t;
using Acc  = int32_t;
using TileShape    = cute::Shape<cute::_128, cute::_256, cute::_64>;
using ClusterShape = cute::Shape<cute::_1, cute::_1, cute::_1>;

using CollectiveEpilogue = typename cutlass::epilogue::collective::CollectiveBuilder<
    cutlass::arch::Sm100, cutlass::arch::OpClassTensorOp,
    TileShape, ClusterShape,
    cutlass::epilogue::collective::EpilogueTileAuto,
    Acc, Acc,
    ElemCD, cutlass::layout::RowMajor, 128 / cutlass::sizeof_bits<ElemCD>::value,
    ElemCD, cutlass::layout::RowMajor, 128 / cutlass::sizeof_bits<ElemCD>::value,
    cutlass::epilogue::collective::EpilogueScheduleAuto
  >::CollectiveOp;

using CollectiveMainloop = typename cutlass::gemm::collective::CollectiveBuilder<
    cutlass::arch::Sm100, cutlass::arch::OpClassTensorOp,
    ElemA, cutlass::layout::ColumnMajor, 128 / cutlass::sizeof_bits<ElemA>::value,
    ElemB, cutlass::layout::RowMajor, 128 / cutlass::sizeof_bits<ElemB>::value,
    Acc,
    TileShape, ClusterShape,
    cutlass::gemm::collective::StageCountAutoCarveout<static_cast<int>(sizeof(typename CollectiveEpilogue::SharedStorage))>,
    cutlass::gemm::collective::KernelScheduleAuto
  >::CollectiveOp;

using GemmKernel = cutlass::gemm::kernel::GemmUniversal<
    cute::Shape<int,int,int,int>,
    CollectiveMainloop,
    CollectiveEpilogue
>;
using Gemm = cutlass::gemm::device::GemmUniversalAdapter<GemmKernel>;

// Force the device kernel symbol into the cubin without needing a host main.
auto* _anchor = &cutlass::device_kernel<GemmKernel>;


// ===== COMPILED SASS (sm_100a) =====

	.target	sm_100a

	.elftype	@"ET_EXEC"


//--------------------- .note.nv.tkinfo           --------------------------
	.section	.note.nv.tkinfo,"",@"SHT_NOTE"
	.sectionflags	@"SHF_NOTE_NV_TKINFO"
	.tkinfo
        /*0018*/ 	.word	0x00000002
        /*0030*/ 	.string	""
        /*0030*/ 	.string	"ptxas"
        /*0030*/ 	.string	"Cuda compilation tools, release 13.0, V13.0.88"
        /*0030*/ 	.string	"Build cuda_13.0.r13.0/compiler.36424714_0"
        /*0030*/ 	.string	"-arch sm_100a -m 64 "



//--------------------- .note.nv.cuinfo           --------------------------
	.section	.note.nv.cuinfo,"",@"SHT_NOTE"
	.sectionflags	@"SHF_NOTE_NV_CUINFO"
        /*0018*/ 	.short	0x0002
        /*001a*/ 	.short	0x0064
        /*001c*/ 	.short	0x0082
	.zero		2


//--------------------- .nv.info                  --------------------------
	.section	.nv.info,"",@"SHT_CUDA_INFO"
	.align	4


	//----- nvinfo : EIATTR_REGCOUNT
	.align		4
        /*0000*/ 	.byte	0x04, 0x2f
        /*0002*/ 	.short	(.L_20 - .L_19)
	.align		4
.L_19:
        /*0004*/ 	.word	index@(_ZN7cutlass13device_kernelINS_4gemm6kernel13GemmUniversalIN4cute5tupleIJiiiiEEENS1_10collective13CollectiveMmaINS1_35MainloopSm100TmaUmmaWarpSpecializedILi7ELi2ELi2ENS5_IJNS4_1CILi1EEESB_SB_EEEEENS5_IJNSA_ILi128EEENSA_ILi256EEENSA_ILi64EEEEEEaNS5_IJSB_llEEEaSI_NS4_8TiledMMAINS4_8MMA_AtomIJNS4_15SM100_MMA_S8_SSIaaiLi128ELi256ELNS4_4UMMA5MajorE1ELSN_1ELNSM_8SaturateE0EEEEEENS4_6LayoutISC_NS5_IJNSA_ILi0EEESS_SS_EEEEENS5_IJNS4_10UnderscoreESV_SV_EEEEENS4_13SM90_TMA_LOADENS4_14ComposedLayoutINS4_7SwizzleILi3ELi4ELi3EEENS4_18smem_ptr_flag_bitsILi8EEENSR_INS5_IJSE_NSA_ILi8EEEEEENS5_IJSB_SE_EEEEEEEvNS4_8identityESY_S18_vS19_EENS_8epilogue10collective18CollectiveEpilogueINS1B_23Sm100TmaWarpSpecializedILi4ELi2ELi64ELb0ELb0EEEJSH_NS5_IJNSR_ISE_SB_EENSR_ISG_SB_EEEEEaNS5_IJlSB_lEEEaS1J_NS1B_6fusion15FusionCallbacksIS1F_NS1K_17LinearCombinationIaiaiLNS_15FloatRoundStyleE2EEESH_S1I_JEEENS4_5SM1004TMEM4LOAD26SM100_TMEM_LOAD_32dp32b64xESY_NSZ_INS10_ILi2ELi4ELi3EEES13_NSR_INS5_IJS14_SG_EEENS5_IJSG_SB_EEEEEEENS4_39AutoVectorizingCopyWithAssumedAlignmentILi128EEENS4_14SM90_TMA_STOREES1Y_S20_S20_EEEvvEEEEvNT_6ParamsE)
        /*0008*/ 	.word	0x000000af


	//----- nvinfo : EIATTR_FRAME_SIZE
	.align		4
.L_20:
        /*000c*/ 	.byte	0x04, 0x11
        /*000e*/ 	.short	(.L_22 - .L_21)
	.align		4
.L_21:
        /*0010*/ 	.word	index@($__internal_2_$__cuda_sm10x_tcgen05_guardrail_trap_unallocated_columns_being_dealloced)
        /*0014*/ 	.word	0x00000000


	//----- nvinfo : EIATTR_FRAME_SIZE
	.align		4
.L_22:
        /*0018*/ 	.byte	0x04, 0x11
        /*001a*/ 	.short	(.L_24 - .L_23)
	.align		4
.L_23:
        /*001c*/ 	.word	index@($__internal_1_$__cuda_sm10x_tcgen05_guardrail_trap_phase_invalid_during_alloc)
        /*0020*/ 	.word	0x00000000


	//----- nvinfo : EIATTR_FRAME_SIZE
	.align		4
.L_24:
        /*0024*/ 	.byte	0x04, 0x11
        /*0026*/ 	.short	(.L_26 - .L_25)
	.align		4
.L_25:
        /*0028*/ 	.word	index@($__internal_0_$__cuda_sm10x_tcgen05_guardrail_trap_col_being_dealloced_not_returned_by_alloc)
        /*002c*/ 	.word	0x00000000


	//----- nvinfo : EIATTR_FRAME_SIZE
	.align		4
.L_26:
        /*0030*/ 	.byte	0x04, 0x11
        /*0032*/ 	.short	(.L_28 - .L_27)
	.align		4
.L_27:
        /*0034*/ 	.word	index@(_ZN7cutlass13device_kernelINS_4gemm6kernel13GemmUniversalIN4cute5tupleIJiiiiEEENS1_10collective13CollectiveMmaINS1_35MainloopSm100TmaUmmaWarpSpecializedILi7ELi2ELi2ENS5_IJNS4_1CILi1EEESB_SB_EEEEENS5_IJNSA_ILi128EEENSA_ILi256EEENSA_ILi64EEEEEEaNS5_IJSB_llEEEaSI_NS4_8TiledMMAINS4_8MMA_AtomIJNS4_15SM100_MMA_S8_SSIaaiLi128ELi256ELNS4_4UMMA5MajorE1ELSN_1ELNSM_8SaturateE0EEEEEENS4_6LayoutISC_NS5_IJNSA_ILi0EEESS_SS_EEEEENS5_IJNS4_10UnderscoreESV_SV_EEEEENS4_13SM90_TMA_LOADENS4_14ComposedLayoutINS4_7SwizzleILi3ELi4ELi3EEENS4_18smem_ptr_flag_bitsILi8EEENSR_INS5_IJSE_NSA_ILi8EEEEEENS5_IJSB_SE_EEEEEEEvNS4_8identityESY_S18_vS19_EENS_8epilogue10collective18CollectiveEpilogueINS1B_23Sm100TmaWarpSpecializedILi4ELi2ELi64ELb0ELb0EEEJSH_NS5_IJNSR_ISE_SB_EENSR_ISG_SB_EEEEEaNS5_IJlSB_lEEEaS1J_NS1B_6fusion15FusionCallbacksIS1F_NS1K_17LinearCombinationIaiaiLNS_15FloatRoundStyleE2EEESH_S1I_JEEENS4_5SM1004TMEM4LOAD26SM100_TMEM_LOAD_32dp32b64xESY_NSZ_INS10_ILi2ELi4ELi3EEES13_NSR_INS5_IJS14_SG_EEENS5_IJSG_SB_EEEEEEENS4_39AutoVectorizingCopyWithAssumedAlignmentILi128EEENS4_14SM90_TMA_STOREES1Y_S20_S20_EEEvvEEEEvNT_6ParamsE)
        /*0038*/ 	.word	0x00000000


	//----- nvinfo : EIATTR_MIN_STACK_SIZE
	.align		4
.L_28:
        /*003c*/ 	.byte	0x04, 0x12
        /*003e*/ 	.short	(.L_30 - .L_29)
	.align		4
.L_29:
        /*0040*/ 	.word	index@(_ZN7cutlass13device_kernelINS_4gemm6kernel13GemmUniversalIN4cute5tupleIJiiiiEEENS1_10collective13CollectiveMmaINS1_35MainloopSm100TmaUmmaWarpSpecializedILi7ELi2ELi2ENS5_IJNS4_1CILi1EEESB_SB_EEEEENS5_IJNSA_ILi128EEENSA_ILi256EEENSA_ILi64EEEEEEaNS5_IJSB_llEEEaSI_NS4_8TiledMMAINS4_8MMA_AtomIJNS4_15SM100_MMA_S8_SSIaaiLi128ELi256ELNS4_4UMMA5MajorE1ELSN_1ELNSM_8SaturateE0EEEEEENS4_6LayoutISC_NS5_IJNSA_ILi0EEESS_SS_EEEEENS5_IJNS4_10UnderscoreESV_SV_EEEEENS4_13SM90_TMA_LOADENS4_14ComposedLayoutINS4_7SwizzleILi3ELi4ELi3EEENS4_18smem_ptr_flag_bitsILi8EEENSR_INS5_IJSE_NSA_ILi8EEEEEENS5_IJSB_SE_EEEEEEEvNS4_8identityESY_S18_vS19_EENS_8epilogue10collective18CollectiveEpilogueINS1B_23Sm100TmaWarpSpecializedILi4ELi2ELi64ELb0ELb0EEEJSH_NS5_IJNSR_ISE_SB_EENSR_ISG_SB_EEEEEaNS5_IJlSB_lEEEaS1J_NS1B_6fusion15FusionCallbacksIS1F_NS1K_17LinearCombinationIaiaiLNS_15FloatRoundStyleE2EEESH_S1I_JEEENS4_5SM1004TMEM4LOAD26SM100_TMEM_LOAD_32dp32b64xESY_NSZ_INS10_ILi2ELi4ELi3EEES13_NSR_INS5_IJS14_SG_EEENS5_IJSG_SB_EEEEEEENS4_39AutoVectorizingCopyWithAssumedAlignmentILi128EEENS4_14SM90_TMA_STOREES1Y_S20_S20_EEEvvEEEEvNT_6ParamsE)
        /*0044*/ 	.word	0x00000000
.L_30:


//--------------------- .nv.compat                --------------------------
	.section	.nv.compat,"",@"SHT_CUDA_COMPAT_INFO"
	.align	4
        /*0000*/ 	.byte	0x02, 0x09, 0x01, 0x00, 0x02, 0x02, 0x03, 0x00, 0x02, 0x05, 0x06, 0x00, 0x03, 0x07, 0x01, 0x01
        /*0010*/ 	.byte	0x02, 0x03, 0x01, 0x00, 0x02, 0x06, 0x01, 0x00, 0x04, 0x0b, 0x08, 0x00, 0x01, 0x00, 0x00, 0x00
        /*0020*/ 	.byte	0x00, 0x00, 0x00, 0x00


//--------------------- .nv.info._ZN7cutlass13device_kernelINS_4gemm6kernel13GemmUniversalIN4cute5tupleIJiiiiEEENS1_10collective13CollectiveMmaINS1_35MainloopSm100TmaUmmaWarpSpecializedILi7ELi2ELi2ENS5_IJNS4_1CILi1EEESB_SB_EEEEENS5_IJNSA_ILi128EEENSA_ILi256EEENSA_ILi64EEEEEEaNS5_IJSB_llEEEaSI_NS4_8TiledMMAINS4_8MMA_AtomIJNS4_15SM100_MMA_S8_SSIaaiLi128ELi256ELNS4_4UMMA5MajorE1ELSN_1ELNSM_8SaturateE0EEEEEENS4_6LayoutISC_NS5_IJNSA_ILi0EEESS_SS_EEEEENS5_IJNS4_10UnderscoreESV_SV_EEEEENS4_13SM90_TMA_LOADENS4_14ComposedLayoutINS4_7SwizzleILi3ELi4ELi3EEENS4_18smem_ptr_flag_bitsILi8EEENSR_INS5_IJSE_NSA_ILi8EEEEEENS5_IJSB_SE_EEEEEEEvNS4_8identityESY_S18_vS19_EENS_8epilogue10collective18CollectiveEpilogueINS1B_23Sm100TmaWarpSpecializedILi4ELi2ELi64ELb0ELb0EEEJSH_NS5_IJNSR_ISE_SB_EENSR_ISG_SB_EEEEEaNS5_IJlSB_lEEEaS1J_NS1B_6fusion15FusionCallbacksIS1F_NS1K_17LinearCombinationIaiaiLNS_15FloatRoundStyleE2EEESH_S1I_JEEENS4_5SM1004TMEM4LOAD26SM100_TMEM_LOAD_32dp32b64xESY_NSZ_INS10_ILi2ELi4ELi3EEES13_NSR_INS5_IJS14_SG_EEENS5_IJSG_SB_EEEEEEENS4_39AutoVectorizingCopyWithAssumedAlignmentILi128EEENS4_14SM90_TMA_STOREES1Y_S20_S20_EEEvvEEEEvNT_6ParamsE --------------------------
	.section	.nv.info._ZN7cutlass13device_kernelINS_4gemm6kernel13GemmUniversalIN4cute5tupleIJiiiiEEENS1_10collective13CollectiveMmaINS1_35MainloopSm100TmaUmmaWarpSpecializedILi7ELi2ELi2ENS5_IJNS4_1CILi1EEESB_SB_EEEEENS5_IJNSA_ILi128EEENSA_ILi256EEENSA_ILi64EEEEEEaNS5_IJSB_llEEEaSI_NS4_8TiledMMAINS4_8MMA_AtomIJNS4_15SM100_MMA_S8_SSIaaiLi128ELi256ELNS4_4UMMA5MajorE1ELSN_1ELNSM_8SaturateE0EEEEEENS4_6LayoutISC_NS5_IJNSA_ILi0EEESS_SS_EEEEENS5_IJNS4_10UnderscoreESV_SV_EEEEENS4_13SM90_TMA_LOADENS4_14ComposedLayoutINS4_7SwizzleILi3ELi4ELi3EEENS4_18smem_ptr_flag_bitsILi8EEENSR_INS5_IJSE_NSA_ILi8EEEEEENS5_IJSB_SE_EEEEEEEvNS4_8identityESY_S18_vS19_EENS_8epilogue10collective18CollectiveEpilogueINS1B_23Sm100TmaWarpSpecializedILi4ELi2ELi64ELb0ELb0EEEJSH_NS5_IJNSR_ISE_SB_EENSR_ISG_SB_EEEEEaNS5_IJlSB_lEEEaS1J_NS1B_6fusion15FusionCallbacksIS1F_NS1K_17LinearCombinationIaiaiLNS_15FloatRoundStyleE2EEESH_S1I_JEEENS4_5SM1004TMEM4LOAD26SM100_TMEM_LOAD_32dp32b64xESY_NSZ_INS10_ILi2ELi4ELi3EEES13_NSR_INS5_IJS14_SG_EEENS5_IJSG_SB_EEEEEEENS4_39AutoVectorizingCopyWithAssumedAlignmentILi128EEENS4_14SM90_TMA_STOREES1Y_S20_S20_EEEvvEEEEvNT_6ParamsE,"",@"SHT_CUDA_INFO"
	.sectionflags	@""
	.align	4


	//----- nvinfo : EIATTR_CUDA_API_VERSION
	.align		4
        /*0000*/ 	.byte	0x04, 0x37
        /*0002*/ 	.short	(.L_32 - .L_31)
.L_31:
        /*0004*/ 	.word	0x00000082


	//----- nvinfo : EIATTR_KPARAM_INFO
	.align		4
.L_32:
        /*0008*/ 	.byte	0x04, 0x17
        /*000a*/ 	.short	(.L_34 - .L_33)
.L_33:
        /*000c*/ 	.word	0x00000000
        /*0010*/ 	.short	0x0000
        /*0012*/ 	.short	0x0000
        /*0014*/ 	.byte	0x00, 0xf0, 0x01, 0x20


	//----- nvinfo : EIATTR_AT_ENTRY_FRAGMENTS
	.align		4
.L_34:
        /*0018*/ 	.byte	0x04, 0x4f
        /*001a*/ 	.short	(.L_36 - .L_35)


	//   ....[0]....
.L_35:
        /*001c*/ 	.word	0x00000006


	//----- nvinfo : EIATTR_RESERVED_SMEM_USED
	.align		4
.L_36:
        /*0020*/ 	.byte	0x01, 0x41
	.zero		2


	//----- nvinfo : EIATTR_SPARSE_MMA_MASK
	.align		4
        /*0024*/ 	.byte	0x03, 0x50
        /*0026*/ 	.short	0x0000


	//----- nvinfo : EIATTR_TCGEN05_1CTA_USED
	.align		4
        /*0028*/ 	.byte	0x01, 0x51
	.zero		2


	//----- nvinfo : EIATTR_MAXREG_COUNT
	.align		4
        /*002c*/ 	.byte	0x03, 0x1b
        /*002e*/ 	.short	0x00ff


	//----- nvinfo : EIATTR_NUM_BARRIERS
	.align		4
        /*0030*/ 	.byte	0x02, 0x4c
        /*0032*/ 	.byte	0x07
	.zero		1


	//----- nvinfo : EIATTR_EXTERNS
	.align		4
        /*0034*/ 	.byte	0x04, 0x0f
        /*0036*/ 	.short	(.L_38 - .L_37)


	//   ....[0]....
	.align		4
.L_37:
        /*0038*/ 	.word	index@(__assertfail)


	//----- nvinfo : EIATTR_MERCURY_ISA_VERSION
	.align		4
.L_38:
        /*003c*/ 	.byte	0x03, 0x5f
        /*003e*/ 	.short	0x0101


	//----- nvinfo : EIATTR_INT_WARP_WIDE_INSTR_OFFSETS
	.align		4
        /*0040*/ 	.byte	0x04, 0x31
        /*0042*/ 	.short	(.L_40 - .L_39)


	//   ....[0]....
.L_39:
        /*0044*/ 	.word	0x00001ed0


	//   ....[1]....
        /*0048*/ 	.word	0x000038c0


	//   ....[2]....
        /*004c*/ 	.word	0x000038e0


	//   ....[3]....
        /*0050*/ 	.word	0x00003910


	//   ....[4]....
        /*0054*/ 	.word	0x00004250


	//   ....[5]....
        /*0058*/ 	.word	0x000042c0


	//   ....[6]....
        /*005c*/ 	.word	0x000043a0


	//   ....[7]....
        /*0060*/ 	.word	0x00004420


	//   ....[8]....
        /*0064*/ 	.word	0x00004530


	//   ....[9]....
        /*0068*/ 	.word	0x000045c0


	//   ....[10]....
        /*006c*/ 	.word	0x000047a0


	//   ....[11]....
        /*0070*/ 	.word	0x00004900


	//----- nvinfo : EIATTR_COOP_GROUP_MASK_REGIDS
	.align		4
.L_40:
        /*0074*/ 	.byte	0x04, 0x29
        /*0076*/ 	.short	(.L_42 - .L_41)


	//   ....[0]....
.L_41:
        /*0078*/ 	.word	0xffffffff


	//   ....[1]....
        /*007c*/ 	.word	0xffffffff


	//   ....[2]....
        /*0080*/ 	.word	0xffffffff


	//   ....[3]....
        /*0084*/ 	.word	0xffffffff


	//   ....[4]....
        /*0088*/ 	.word	0xffffffff


	//   ....[5]....
        /*008c*/ 	.word	0xffffffff


	//   ....[6]....
        /*0090*/ 	.word	0xffffffff


	//   ....[7]....
        /*0094*/ 	.word	0xffffffff


	//   ....[8]....
        /*0098*/ 	.word	0xffffffff


	//   ....[9]....
        /*009c*/ 	.word	0xffffffff


	//   ....[10]....
        /*00a0*/ 	.word	0xffffffff


	//   ....[11]....
        /*00a4*/ 	.word	0xffffffff


	//   ....[12]....
        /*00a8*/ 	.word	0xffffffff


	//----- nvinfo : EIATTR_COOP_GROUP_INSTR_OFFSETS
	.align		4
.L_42:
        /*00ac*/ 	.byte	0x04, 0x28
        /*00ae*/ 	.short	(.L_44 - .L_43)


	//   ....[0]....
.L_43:
        /*00b0*/ 	.word	0x00000090


	//   ....[1]....
        /*00b4*/ 	.word	0x000004d0


	//   ....[2]....
        /*00b8*/ 	.word	0x000006a0


	//   ....[3]....
        /*00bc*/ 	.word	0x00000840


	//   ....[4]....
        /*00c0*/ 	.word	0x00000940


	//   ....[5]....
        /*00c4*/ 	.word	0x00000ab0


	//   ....[6]....
        /*00c8*/ 	.word	0x00000c10


	//   ....[7]....
        /*00cc*/ 	.word	0x00001db0


	//   ....[8]....
        /*00d0*/ 	.word	0x00002d40


	//   ....[9]....
        /*00d4*/ 	.word	0x00002f50


	//   ....[10]....
        /*00d8*/ 	.word	0x00002f80


	//   ....[11]....
        /*00dc*/ 	.word	0x000037a0


	//   ....[12]....
        /*00e0*/ 	.word	0x000039d0


	//----- nvinfo : EIATTR_VRC_CTA_INIT_COUNT
	.align		4
.L_44:
        /*00e4*/ 	.byte	0x02, 0x4a
        /*00e6*/ 	.byte	0x80
	.zero		1


	//----- nvinfo : EIATTR_SYSCALL_OFFSETS
	.align		4
        /*00e8*/ 	.byte	0x04, 0x46
        /*00ea*/ 	.short	(.L_46 - .L_45)


	//   ....[0]....
.L_45:
        /*00ec*/ 	.word	0x00005380


	//   ....[1]....
        /*00f0*/ 	.word	0x000054c0


	//   ....[2]....
        /*00f4*/ 	.word	0x00005d20


	//   ....[3]....
        /*00f8*/ 	.word	0x00007320


	//   ....[4]....
        /*00fc*/ 	.word	0x000088c0


	//   ....[5]....
        /*0100*/ 	.word	0x00009e90


	//----- nvinfo : EIATTR_MBARRIER_INSTR_OFFSETS
	.align		4
.L_46:
        /*0104*/ 	.byte	0x04, 0x39
        /*0106*/ 	.short	(.L_48 - .L_47)


	//   ....[0]....
.L_47:
        /*0108*/ 	.word	0x000005b0
        /*010c*/ 	.word	0x000000ff
        /*0110*/ 	.word	0x00000000
        /*0114*/ 	.short	0x0100
        /*0116*/ 	.byte	0x05
	.zero		1


	//   ....[1]....
        /*0118*/ 	.word	0x000005c0
        /*011c*/ 	.word	0x000000ff
        /*0120*/ 	.word	0x00000038
        /*0124*/ 	.short	0x0100
        /*0126*/ 	.byte	0x05
	.zero		1


	//   ....[2]....
        /*0128*/ 	.word	0x000005d0
        /*012c*/ 	.word	0x000000ff
        /*0130*/ 	.word	0x00000008
        /*0134*/ 	.short	0x0100
        /*0136*/ 	.byte	0x05
	.zero		1


	//   ....[3]....
        /*0138*/ 	.word	0x000005e0
        /*013c*/ 	.word	0x000000ff
        /*0140*/ 	.word	0x00000040
        /*0144*/ 	.short	0x0100
        /*0146*/ 	.byte	0x05
	.zero		1


	//   ....[4]....
        /*0148*/ 	.word	0x000005f0
        /*014c*/ 	.word	0x000000ff
        /*0150*/ 	.word	0x00000010
        /*0154*/ 	.short	0x0100
        /*0156*/ 	.byte	0x05
	.zero		1


	//   ....[5]....
        /*0158*/ 	.word	0x00000600
        /*015c*/ 	.word	0x000000ff
        /*0160*/ 	.word	0x00000048
        /*0164*/ 	.short	0x0100
        /*0166*/ 	.byte	0x05
	.zero		1


	//   ....[6]....
        /*0168*/ 	.word	0x00000610
        /*016c*/ 	.word	0x000000ff
        /*0170*/ 	.word	0x00000018
        /*0174*/ 	.short	0x0100
        /*0176*/ 	.byte	0x05
	.zero		1


	//   ....[7]....
        /*0178*/ 	.word	0x00000620
        /*017c*/ 	.word	0x000000ff
        /*0180*/ 	.word	0x00000050
        /*0184*/ 	.short	0x0100
        /*0186*/ 	.byte	0x05
	.zero		1


	//   ....[8]....
        /*0188*/ 	.word	0x00000630
        /*018c*/ 	.word	0x000000ff
        /*0190*/ 	.word	0x00000020
        /*0194*/ 	.short	0x0100
        /*0196*/ 	.byte	0x05
	.zero		1


	//   ....[9]....
        /*0198*/ 	.word	0x00000640
        /*019c*/ 	.word	0x000000ff
        /*01a0*/ 	.word	0x00000058
        /*01a4*/ 	.short	0x0100
        /*01a6*/ 	.byte	0x05
	.zero		1


	//   ....[10]....
        /*01a8*/ 	.word	0x00000650
        /*01ac*/ 	.word	0x000000ff
        /*01b0*/ 	.word	0x00000028
        /*01b4*/ 	.short	0x0100
        /*01b6*/ 	.byte	0x05
	.zero		1


	//   ....[11]....
        /*01b8*/ 	.word	0x00000660
        /*01bc*/ 	.word	0x000000ff
        /*01c0*/ 	.word	0x00000060
        /*01c4*/ 	.short	0x0100
        /*01c6*/ 	.byte	0x05
	.zero		1


	//   ....[12]....
        /*01c8*/ 	.word	0x00000670
        /*01cc*/ 	.word	0x000000ff
        /*01d0*/ 	.word	0x00000030
        /*01d4*/ 	.short	0x0100
        /*01d6*/ 	.byte	0x05
	.zero		1


	//   ....[13]....
        /*01d8*/ 	.word	0x00000680
        /*01dc*/ 	.word	0x000000ff
        /*01e0*/ 	.word	0x00000068
        /*01e4*/ 	.short	0x0100
        /*01e6*/ 	.byte	0x05
	.zero		1


	//   ....[14]....
        /*01e8*/ 	.word	0x000007b0
        /*01ec*/ 	.word	0x000000ff
        /*01f0*/ 	.word	0x00000070
        /*01f4*/ 	.short	0x0100
        /*01f6*/ 	.byte	0x07
	.zero		1


	//   ....[15]....
        /*01f8*/ 	.word	0x000007c0
        /*01fc*/ 	.word	0x000000ff
        /*0200*/ 	.word	0x00000090
        /*0204*/ 	.short	0x0100
        /*0206*/ 	.byte	0x07
	.zero		1


	//   ....[16]....
        /*0208*/ 	.word	0x000007d0
        /*020c*/ 	.word	0x000000ff
        /*0210*/ 	.word	0x00000078
        /*0214*/ 	.short	0x0100
        /*0216*/ 	.byte	0x07
	.zero		1


	//   ....[17]....
        /*0218*/ 	.word	0x000007e0
        /*021c*/ 	.word	0x000000ff
        /*0220*/ 	.word	0x00000098
        /*0224*/ 	.short	0x0100
        /*0226*/ 	.byte	0x07
	.zero		1


	//   ....[18]....
        /*0228*/ 	.word	0x000007f0
        /*022c*/ 	.word	0x000000ff
        /*0230*/ 	.word	0x00000080
        /*0234*/ 	.short	0x0100
        /*0236*/ 	.byte	0x07
	.zero		1


	//   ....[19]....
        /*0238*/ 	.word	0x00000800
        /*023c*/ 	.word	0x000000ff
        /*0240*/ 	.word	0x000000a0
        /*0244*/ 	.short	0x0100
        /*0246*/ 	.byte	0x07
	.zero		1


	//   ....[20]....
        /*0248*/ 	.word	0x00000810
        /*024c*/ 	.word	0x000000ff
        /*0250*/ 	.word	0x00000088
        /*0254*/ 	.short	0x0100
        /*0256*/ 	.byte	0x07
	.zero		1


	//   ....[21]....
        /*0258*/ 	.word	0x00000820
        /*025c*/ 	.word	0x000000ff
        /*0260*/ 	.word	0x000000a8
        /*0264*/ 	.short	0x0100
        /*0266*/ 	.byte	0x07
	.zero		1


	//   ....[22]....
        /*0268*/ 	.word	0x00000910
        /*026c*/ 	.word	0x000000ff
        /*0270*/ 	.word	0x000000b0
        /*0274*/ 	.short	0x0100
        /*0276*/ 	.byte	0x05
	.zero		1


	//   ....[23]....
        /*0278*/ 	.word	0x00000920
        /*027c*/ 	.word	0x000000ff
        /*0280*/ 	.word	0x000000b8
        /*0284*/ 	.short	0x0100
        /*0286*/ 	.byte	0x05
	.zero		1


	//   ....[24]....
        /*0288*/ 	.word	0x00000a60
        /*028c*/ 	.word	0x000000ff
        /*0290*/ 	.word	0x000000c0
        /*0294*/ 	.short	0x0100
        /*0296*/ 	.byte	0x05
	.zero		1


	//   ....[25]....
        /*0298*/ 	.word	0x00000a70
        /*029c*/ 	.word	0x000000ff
        /*02a0*/ 	.word	0x000000d0
        /*02a4*/ 	.short	0x0100
        /*02a6*/ 	.byte	0x05
	.zero		1


	//   ....[26]....
        /*02a8*/ 	.word	0x00000a80
        /*02ac*/ 	.word	0x000000ff
        /*02b0*/ 	.word	0x000000c8
        /*02b4*/ 	.short	0x0100
        /*02b6*/ 	.byte	0x05
	.zero		1


	//   ....[27]....
        /*02b8*/ 	.word	0x00000a90
        /*02bc*/ 	.word	0x000000ff
        /*02c0*/ 	.word	0x000000d8
        /*02c4*/ 	.short	0x0100
        /*02c6*/ 	.byte	0x05
	.zero		1


	//   ....[28]....
        /*02c8*/ 	.word	0x00000bc0
        /*02cc*/ 	.word	0x000000ff
        /*02d0*/ 	.word	0x000000e0
        /*02d4*/ 	.short	0x0100
        /*02d6*/ 	.byte	0x07
	.zero		1


	//   ....[29]....
        /*02d8*/ 	.word	0x00000bd0
        /*02dc*/ 	.word	0x000000ff
        /*02e0*/ 	.word	0x000000f0
        /*02e4*/ 	.short	0x0100
        /*02e6*/ 	.byte	0x07
	.zero		1


	//   ....[30]....
        /*02e8*/ 	.word	0x00000be0
        /*02ec*/ 	.word	0x000000ff
        /*02f0*/ 	.word	0x000000e8
        /*02f4*/ 	.short	0x0100
        /*02f6*/ 	.byte	0x07
	.zero		1


	//   ....[31]....
        /*02f8*/ 	.word	0x00000bf0
        /*02fc*/ 	.word	0x000000ff
        /*0300*/ 	.word	0x000000f8
        /*0304*/ 	.short	0x0100
        /*0306*/ 	.byte	0x07
	.zero		1


	//   ....[32]....
        /*0308*/ 	.word	0x00000ce0
        /*030c*/ 	.word	0x000000ff
        /*0310*/ 	.word	0x00000100
        /*0314*/ 	.short	0x0100
        /*0316*/ 	.byte	0x05
	.zero		1


	//   ....[33]....
        /*0318*/ 	.word	0x00000cf0
        /*031c*/ 	.word	0x000000ff
        /*0320*/ 	.word	0x00000110
        /*0324*/ 	.short	0x0100
        /*0326*/ 	.byte	0x05
	.zero		1


	//   ....[34]....
        /*0328*/ 	.word	0x00000d00
        /*032c*/ 	.word	0x000000ff
        /*0330*/ 	.word	0x00000108
        /*0334*/ 	.short	0x0100
        /*0336*/ 	.byte	0x05
	.zero		1


	//   ....[35]....
        /*0338*/ 	.word	0x00000d10
        /*033c*/ 	.word	0x000000ff
        /*0340*/ 	.word	0x00000118
        /*0344*/ 	.short	0x0100
        /*0346*/ 	.byte	0x05
	.zero		1


	//   ....[36]....
        /*0348*/ 	.word	0x000015f0
        /*034c*/ 	.word	0x00000003
        /*0350*/ 	.word	0x00000110
        /*0354*/ 	.short	0x010a
        /*0356*/ 	.byte	0xff
	.zero		1


	//   ....[37]....
        /*0358*/ 	.word	0x00001620
        /*035c*/ 	.word	0x00000003
        /*0360*/ 	.word	0x00000100
        /*0364*/ 	.short	0x0101
        /*0366*/ 	.byte	0xff
	.zero		1


	//   ....[38]....
        /*0368*/ 	.word	0x000016f0
        /*036c*/ 	.word	0x000000ff
        /*0370*/ 	.word	0x00000038
        /*0374*/ 	.short	0x010a
        /*0376*/ 	.byte	0x08
	.zero		1


	//   ....[39]....
        /*0378*/ 	.word	0x000017a0
        /*037c*/ 	.word	0x000000ff
        /*0380*/ 	.word	0x00000038
        /*0384*/ 	.short	0x010a
        /*0386*/ 	.byte	0x21
	.zero		1


	//   ....[40]....
        /*0388*/ 	.word	0x000018f0
        /*038c*/ 	.word	0x000000ff
        /*0390*/ 	.word	0x00000038
        /*0394*/ 	.short	0x010a
        /*0396*/ 	.byte	0x08
	.zero		1


	//   ....[41]....
        /*0398*/ 	.word	0x00001a50
        /*039c*/ 	.word	0x000000ff
        /*03a0*/ 	.word	0x000000b8
        /*03a4*/ 	.short	0x0101
        /*03a6*/ 	.byte	0x04
	.zero		1


	//   ....[42]....
        /*03a8*/ 	.word	0x00001a70
        /*03ac*/ 	.word	0x000000ff
        /*03b0*/ 	.word	0x00000038
        /*03b4*/ 	.short	0x010a
        /*03b6*/ 	.byte	0x08
	.zero		1


	//   ....[43]....
        /*03b8*/ 	.word	0x00001b00
        /*03bc*/ 	.word	0x000000ff
        /*03c0*/ 	.word	0x00000038
        /*03c4*/ 	.short	0x010a
        /*03c6*/ 	.byte	0x19
	.zero		1


	//   ....[44]....
        /*03c8*/ 	.word	0x00001c50
        /*03cc*/ 	.word	0x000000ff
        /*03d0*/ 	.word	0x00000038
        /*03d4*/ 	.short	0x010a
        /*03d6*/ 	.byte	0x08
	.zero		1


	//   ....[45]....
        /*03d8*/ 	.word	0x00001de0
        /*03dc*/ 	.word	0x00000002
        /*03e0*/ 	.word	0x000000c0
        /*03e4*/ 	.short	0x010a
        /*03e6*/ 	.byte	0xff
	.zero		1


	//   ....[46]....
        /*03e8*/ 	.word	0x00001ea0
        /*03ec*/ 	.word	0x00000002
        /*03f0*/ 	.word	0x00000000
        /*03f4*/ 	.short	0x0101
        /*03f6*/ 	.byte	0xff
	.zero		1


	//   ....[47]....
        /*03f8*/ 	.word	0x00002400
        /*03fc*/ 	.word	0x000000ff
        /*0400*/ 	.word	0x00000000
        /*0404*/ 	.short	0x010a
        /*0406*/ 	.byte	0x05
	.zero		1


	//   ....[48]....
        /*0408*/ 	.word	0x00002490
        /*040c*/ 	.word	0x000000ff
        /*0410*/ 	.word	0x00000000
        /*0414*/ 	.short	0x010a
        /*0416*/ 	.byte	0x05
	.zero		1


	//   ....[49]....
        /*0418*/ 	.word	0x00002520
        /*041c*/ 	.word	0x000000ff
        /*0420*/ 	.word	0x00000000
        /*0424*/ 	.short	0x010a
        /*0426*/ 	.byte	0x05
	.zero		1


	//   ....[50]....
        /*0428*/ 	.word	0x000025b0
        /*042c*/ 	.word	0x000000ff
        /*0430*/ 	.word	0x00000000
        /*0434*/ 	.short	0x010a
        /*0436*/ 	.byte	0x05
	.zero		1


	//   ....[51]....
        /*0438*/ 	.word	0x00002640
        /*043c*/ 	.word	0x000000ff
        /*0440*/ 	.word	0x00000000
        /*0444*/ 	.short	0x010a
        /*0446*/ 	.byte	0x05
	.zero		1


	//   ....[52]....
        /*0448*/ 	.word	0x000026d0
        /*044c*/ 	.word	0x000000ff
        /*0450*/ 	.word	0x00000000
        /*0454*/ 	.short	0x010a
        /*0456*/ 	.byte	0x05
	.zero		1


	//   ....[53]....
        /*0458*/ 	.word	0x00002770
        /*045c*/ 	.word	0x00000000
        /*0460*/ 	.word	0x00000000
        /*0464*/ 	.short	0x010a
        /*0466*/ 	.byte	0xff
	.zero		1


	//   ....[54]....
        /*0468*/ 	.word	0x00002890
        /*046c*/ 	.word	0x00000000
        /*0470*/ 	.word	0x00000100
        /*0474*/ 	.short	0x010a
        /*0476*/ 	.byte	0xff
	.zero		1


	//   ....[55]....
        /*0478*/ 	.word	0x000028f0
        /*047c*/ 	.word	0x00000004
        /*0480*/ 	.word	0x00000000
        /*0484*/ 	.short	0x0101
        /*0486*/ 	.byte	0xff
	.zero		1


	//   ....[56]....
        /*0488*/ 	.word	0x00002910
        /*048c*/ 	.word	0x000000ff
        /*0490*/ 	.word	0x000000d0
        /*0494*/ 	.short	0x010a
        /*0496*/ 	.byte	0x05
	.zero		1


	//   ....[57]....
        /*0498*/ 	.word	0x00002a30
        /*049c*/ 	.word	0x00000000
        /*04a0*/ 	.word	0x000000c0
        /*04a4*/ 	.short	0x010a
        /*04a6*/ 	.byte	0xff
	.zero		1


	//   ....[58]....
        /*04a8*/ 	.word	0x00002b40
        /*04ac*/ 	.word	0x00000000
        /*04b0*/ 	.word	0x00000000
        /*04b4*/ 	.short	0x0101
        /*04b6*/ 	.byte	0xff
	.zero		1


	//   ....[59]....
        /*04b8*/ 	.word	0x00002bd0
        /*04bc*/ 	.word	0x000000ff
        /*04c0*/ 	.word	0x000000d0
        /*04c4*/ 	.short	0x0106
        /*04c6*/ 	.byte	0x05
	.zero		1


	//   ....[60]....
        /*04c8*/ 	.word	0x00002bf0
        /*04cc*/ 	.word	0x000000ff
        /*04d0*/ 	.word	0x000000d0
        /*04d4*/ 	.short	0x010a
        /*04d6*/ 	.byte	0x05
	.zero		1


	//   ....[61]....
        /*04d8*/ 	.word	0x00002c80
        /*04dc*/ 	.word	0x000000ff
        /*04e0*/ 	.word	0x000000d0
        /*04e4*/ 	.short	0x0106
        /*04e6*/ 	.byte	0x04
	.zero		1


	//   ....[62]....
        /*04e8*/ 	.word	0x00002cc0
        /*04ec*/ 	.word	0x00000000
        /*04f0*/ 	.word	0x000000d0
        /*04f4*/ 	.short	0x010a
        /*04f6*/ 	.byte	0xff
	.zero		1


	//   ....[63]....
        /*04f8*/ 	.word	0x000031b0
        /*04fc*/ 	.word	0x00000000
        /*0500*/ 	.word	0x000000c0
        /*0504*/ 	.short	0x010a
        /*0506*/ 	.byte	0xff
	.zero		1


	//   ....[64]....
        /*0508*/ 	.word	0x000032c0
        /*050c*/ 	.word	0x00000003
        /*0510*/ 	.word	0x00000000
        /*0514*/ 	.short	0x0101
        /*0516*/ 	.byte	0xff
	.zero		1


	//   ....[65]....
        /*0518*/ 	.word	0x000032d0
        /*051c*/ 	.word	0x000000ff
        /*0520*/ 	.word	0x00000000
        /*0524*/ 	.short	0x010a
        /*0526*/ 	.byte	0x04
	.zero		1


	//   ....[66]....
        /*0528*/ 	.word	0x000032f0
        /*052c*/ 	.word	0x000000ff
        /*0530*/ 	.word	0x000000f0
        /*0534*/ 	.short	0x010a
        /*0536*/ 	.byte	0x08
	.zero		1


	//   ....[67]....
        /*0538*/ 	.word	0x000033c0
        /*053c*/ 	.word	0x000000ff
        /*0540*/ 	.word	0x00000000
        /*0544*/ 	.short	0x010a
        /*0546*/ 	.byte	0x07
	.zero		1


	//   ....[68]....
        /*0548*/ 	.word	0x00003500
        /*054c*/ 	.word	0x000000ff
        /*0550*/ 	.word	0x00000000
        /*0554*/ 	.short	0x010a
        /*0556*/ 	.byte	0x04
	.zero		1


	//   ....[69]....
        /*0558*/ 	.word	0x000036f0
        /*055c*/ 	.word	0x000000ff
        /*0560*/ 	.word	0x00000000
        /*0564*/ 	.short	0x010a
        /*0566*/ 	.byte	0x05
	.zero		1


	//   ....[70]....
        /*0568*/ 	.word	0x00003780
        /*056c*/ 	.word	0x000000ff
        /*0570*/ 	.word	0x00000000
        /*0574*/ 	.short	0x010a
        /*0576*/ 	.byte	0x07
	.zero		1


	//   ....[71]....
        /*0578*/ 	.word	0x00003c00
        /*057c*/ 	.word	0x00000000
        /*0580*/ 	.word	0x000000c0
        /*0584*/ 	.short	0x010a
        /*0586*/ 	.byte	0xff
	.zero		1


	//   ....[72]....
        /*0588*/ 	.word	0x00003cc0
        /*058c*/ 	.word	0x00000000
        /*0590*/ 	.word	0x00000000
        /*0594*/ 	.short	0x0101
        /*0596*/ 	.byte	0xff
	.zero		1


	//   ....[73]....
        /*0598*/ 	.word	0x00003fe0
        /*059c*/ 	.word	0x000000ff
        /*05a0*/ 	.word	0x000000b8
        /*05a4*/ 	.short	0x010a
        /*05a6*/ 	.byte	0x07
	.zero		1


	//   ....[74]....
        /*05a8*/ 	.word	0x000041d0
        /*05ac*/ 	.word	0x000000ff
        /*05b0*/ 	.word	0x00000090
        /*05b4*/ 	.short	0x010a
        /*05b6*/ 	.byte	0x07
	.zero		1


	//   ....[75]....
        /*05b8*/ 	.word	0x00004340
        /*05bc*/ 	.word	0x000000ff
        /*05c0*/ 	.word	0x00000070
        /*05c4*/ 	.short	0x010b
        /*05c6*/ 	.byte	0x07
	.zero		1


	//   ....[76]....
        /*05c8*/ 	.word	0x00004350
        /*05cc*/ 	.word	0x000000ff
        /*05d0*/ 	.word	0x00000000
        /*05d4*/ 	.short	0x0101
        /*05d6*/ 	.byte	0x08
	.zero		1


	//   ....[77]....
        /*05d8*/ 	.word	0x00004370
        /*05dc*/ 	.word	0x000000ff
        /*05e0*/ 	.word	0x00000098
        /*05e4*/ 	.short	0x010a
        /*05e6*/ 	.byte	0x07
	.zero		1


	//   ....[78]....
        /*05e8*/ 	.word	0x000044d0
        /*05ec*/ 	.word	0x000000ff
        /*05f0*/ 	.word	0x00000078
        /*05f4*/ 	.short	0x010b
        /*05f6*/ 	.byte	0x07
	.zero		1


	//   ....[79]....
        /*05f8*/ 	.word	0x000044e0
        /*05fc*/ 	.word	0x000000ff
        /*0600*/ 	.word	0x00000000
        /*0604*/ 	.short	0x0101
        /*0606*/ 	.byte	0x08
	.zero		1


	//   ....[80]....
        /*0608*/ 	.word	0x000044f0
        /*060c*/ 	.word	0x000000ff
        /*0610*/ 	.word	0x000000a0
        /*0614*/ 	.short	0x010a
        /*0616*/ 	.byte	0x07
	.zero		1


	//   ....[81]....
        /*0618*/ 	.word	0x00004690
        /*061c*/ 	.word	0x000000ff
        /*0620*/ 	.word	0x00000080
        /*0624*/ 	.short	0x010b
        /*0626*/ 	.byte	0x07
	.zero		1


	//   ....[82]....
        /*0628*/ 	.word	0x00004700
        /*062c*/ 	.word	0x000000ff
        /*0630*/ 	.word	0x00000000
        /*0634*/ 	.short	0x0101
        /*0636*/ 	.byte	0x08
	.zero		1


	//   ....[83]....
        /*0638*/ 	.word	0x00004730
        /*063c*/ 	.word	0x000000ff
        /*0640*/ 	.word	0x000000a8
        /*0644*/ 	.short	0x010a
        /*0646*/ 	.byte	0x07
	.zero		1


	//   ....[84]....
        /*0648*/ 	.word	0x00004940
        /*064c*/ 	.word	0x000000ff
        /*0650*/ 	.word	0x00000088
        /*0654*/ 	.short	0x010b
        /*0656*/ 	.byte	0x07
	.zero		1


	//   ....[85]....
        /*0658*/ 	.word	0x00004960
        /*065c*/ 	.word	0x000000ff
        /*0660*/ 	.word	0x00000000
        /*0664*/ 	.short	0x0101
        /*0666*/ 	.byte	0x0d
	.zero		1


	//   ....[86]....
        /*0668*/ 	.word	0x00004990
        /*066c*/ 	.word	0x000000ff
        /*0670*/ 	.word	0x00000090
        /*0674*/ 	.short	0x010a
        /*0676*/ 	.byte	0x07
	.zero		1


	//   ....[87]....
        /*0678*/ 	.word	0x000049b0
        /*067c*/ 	.word	0x000000ff
        /*0680*/ 	.word	0x00000098
        /*0684*/ 	.short	0x010a
        /*0686*/ 	.byte	0x07
	.zero		1


	//   ....[88]....
        /*0688*/ 	.word	0x000049d0
        /*068c*/ 	.word	0x000000ff
        /*0690*/ 	.word	0x000000a0
        /*0694*/ 	.short	0x010a
        /*0696*/ 	.byte	0x07
	.zero		1


	//   ....[89]....
        /*0698*/ 	.word	0x00004a10
        /*069c*/ 	.word	0x00000000
        /*06a0*/ 	.word	0x000000a8
        /*06a4*/ 	.short	0x010a
        /*06a6*/ 	.byte	0xff
	.zero		1


	//   ....[90]....
        /*06a8*/ 	.word	0x00004d50
        /*06ac*/ 	.word	0x00000000
        /*06b0*/ 	.word	0x000000c0
        /*06b4*/ 	.short	0x010a
        /*06b6*/ 	.byte	0xff
	.zero		1


	//   ....[91]....
        /*06b8*/ 	.word	0x00004e60
        /*06bc*/ 	.word	0x00000000
        /*06c0*/ 	.word	0x00000000
        /*06c4*/ 	.short	0x0101
        /*06c6*/ 	.byte	0xff
	.zero		1


	//   ....[92]....
        /*06c8*/ 	.word	0x000058c0
        /*06cc*/ 	.word	0x00000003
        /*06d0*/ 	.word	0x00000070
        /*06d4*/ 	.short	0x010a
        /*06d6*/ 	.byte	0xff
	.zero		1


	//   ....[93]....
        /*06d8*/ 	.word	0x00005900
        /*06dc*/ 	.word	0x0000006c
        /*06e0*/ 	.word	0x000000e0
        /*06e4*/ 	.short	0x010a
        /*06e6*/ 	.byte	0xff
	.zero		1


	//   ....[94]....
        /*06e8*/ 	.word	0x00005a40
        /*06ec*/ 	.word	0x00000003
        /*06f0*/ 	.word	0x00000070
        /*06f4*/ 	.short	0x010a
        /*06f6*/ 	.byte	0xff
	.zero		1


	//   ....[95]....
        /*06f8*/ 	.word	0x00005b80
        /*06fc*/ 	.word	0x00000000
        /*0700*/ 	.word	0x00000000
        /*0704*/ 	.short	0x0101
        /*0706*/ 	.byte	0xff
	.zero		1


	//   ....[96]....
        /*0708*/ 	.word	0x00005c00
        /*070c*/ 	.word	0x0000006c
        /*0710*/ 	.word	0x000000e0
        /*0714*/ 	.short	0x010a
        /*0716*/ 	.byte	0xff
	.zero		1


	//   ....[97]....
        /*0718*/ 	.word	0x00006f90
        /*071c*/ 	.word	0x00000076
        /*0720*/ 	.word	0x00000070
        /*0724*/ 	.short	0x010a
        /*0726*/ 	.byte	0xff
	.zero		1


	//   ....[98]....
        /*0728*/ 	.word	0x00007060
        /*072c*/ 	.word	0x00000076
        /*0730*/ 	.word	0x00000070
        /*0734*/ 	.short	0x010a
        /*0736*/ 	.byte	0xff
	.zero		1


	//   ....[99]....
        /*0738*/ 	.word	0x000071c0
        /*073c*/ 	.word	0x00000003
        /*0740*/ 	.word	0x00000000
        /*0744*/ 	.short	0x0101
        /*0746*/ 	.byte	0xff
	.zero		1


	//   ....[100]....
        /*0748*/ 	.word	0x00008530
        /*074c*/ 	.word	0x00000000
        /*0750*/ 	.word	0x00000070
        /*0754*/ 	.short	0x010a
        /*0756*/ 	.byte	0xff
	.zero		1


	//   ....[101]....
        /*0758*/ 	.word	0x00008600
        /*075c*/ 	.word	0x00000000
        /*0760*/ 	.word	0x00000070
        /*0764*/ 	.short	0x010a
        /*0766*/ 	.byte	0xff
	.zero		1


	//   ....[102]....
        /*0768*/ 	.word	0x00008740
        /*076c*/ 	.word	0x00000000
        /*0770*/ 	.word	0x00000000
        /*0774*/ 	.short	0x0101
        /*0776*/ 	.byte	0xff
	.zero		1


	//   ....[103]....
        /*0778*/ 	.word	0x00009b00
        /*077c*/ 	.word	0x00000000
        /*0780*/ 	.word	0x00000070
        /*0784*/ 	.short	0x010a
        /*0786*/ 	.byte	0xff
	.zero		1


	//   ....[104]....
        /*0788*/ 	.word	0x00009bd0
        /*078c*/ 	.word	0x00000000
        /*0790*/ 	.word	0x00000070
        /*0794*/ 	.short	0x010a
        /*0796*/ 	.byte	0xff
	.zero		1


	//   ....[105]....
        /*0798*/ 	.word	0x00009d10
        /*079c*/ 	.word	0x00000000
        /*07a0*/ 	.word	0x00000000
        /*07a4*/ 	.short	0x0101
        /*07a6*/ 	.byte	0xff
	.zero		1


	//   ....[106]....
        /*07a8*/ 	.word	0x0000a150
        /*07ac*/ 	.word	0x000000ff
        /*07b0*/ 	.word	0x00000000
        /*07b4*/ 	.short	0x0101
        /*07b6*/ 	.byte	0x05
	.zero		1


	//   ....[107]....
        /*07b8*/ 	.word	0x0000b290
        /*07bc*/ 	.word	0x00000003
        /*07c0*/ 	.word	0x00000110
        /*07c4*/ 	.short	0x010a
        /*07c6*/ 	.byte	0xff
	.zero		1


	//   ....[108]....
        /*07c8*/ 	.word	0x0000b2f0
        /*07cc*/ 	.word	0x00000002
        /*07d0*/ 	.word	0x00000038
        /*07d4*/ 	.short	0x010a
        /*07d6*/ 	.byte	0xff
	.zero		1


	//   ....[109]....
        /*07d8*/ 	.word	0x0000b350
        /*07dc*/ 	.word	0x00000002
        /*07e0*/ 	.word	0x00000038
        /*07e4*/ 	.short	0x010a
        /*07e6*/ 	.byte	0xff
	.zero		1


	//   ....[110]....
        /*07e8*/ 	.word	0x0000b3a0
        /*07ec*/ 	.word	0x00000002
        /*07f0*/ 	.word	0x000000c0
        /*07f4*/ 	.short	0x010a
        /*07f6*/ 	.byte	0xff
	.zero		1


	//   ....[111]....
        /*07f8*/ 	.word	0x0000b400
        /*07fc*/ 	.word	0x00000000
        /*0800*/ 	.word	0x00000000
        /*0804*/ 	.short	0x010a
        /*0806*/ 	.byte	0xff
	.zero		1


	//   ....[112]....
        /*0808*/ 	.word	0x0000b460
        /*080c*/ 	.word	0x00000000
        /*0810*/ 	.word	0x00000000
        /*0814*/ 	.short	0x010a
        /*0816*/ 	.byte	0xff
	.zero		1


	//   ....[113]....
        /*0818*/ 	.word	0x0000b4c0
        /*081c*/ 	.word	0x00000000
        /*0820*/ 	.word	0x00000000
        /*0824*/ 	.short	0x010a
        /*0826*/ 	.byte	0xff
	.zero		1


	//   ....[114]....
        /*0828*/ 	.word	0x0000b520
        /*082c*/ 	.word	0x00000000
        /*0830*/ 	.word	0x00000000
        /*0834*/ 	.short	0x010a
        /*0836*/ 	.byte	0xff
	.zero		1


	//   ....[115]....
        /*0838*/ 	.word	0x0000b580
        /*083c*/ 	.word	0x00000000
        /*0840*/ 	.word	0x00000000
        /*0844*/ 	.short	0x010a
        /*0846*/ 	.byte	0xff
	.zero		1


	//   ....[116]....
        /*0848*/ 	.word	0x0000b5e0
        /*084c*/ 	.word	0x00000000
        /*0850*/ 	.word	0x00000000
        /*0854*/ 	.short	0x010a
        /*0856*/ 	.byte	0xff
	.zero		1


	//   ....[117]....
        /*0858*/ 	.word	0x0000b630
        /*085c*/ 	.word	0x00000000
        /*0860*/ 	.word	0x00000100
        /*0864*/ 	.short	0x010a
        /*0866*/ 	.byte	0xff
	.zero		1


	//   ....[118]....
        /*0868*/ 	.word	0x0000b690
        /*086c*/ 	.word	0x00000000
        /*0870*/ 	.word	0x000000d0
        /*0874*/ 	.short	0x010a
        /*0876*/ 	.byte	0xff
	.zero		1


	//   ....[119]....
        /*0878*/ 	.word	0x0000b6e0
        /*087c*/ 	.word	0x00000000
        /*0880*/ 	.word	0x000000c0
        /*0884*/ 	.short	0x010a
        /*0886*/ 	.byte	0xff
	.zero		1


	//   ....[120]....
        /*0888*/ 	.word	0x0000b740
        /*088c*/ 	.word	0x00000000
        /*0890*/ 	.word	0x000000d0
        /*0894*/ 	.short	0x010a
        /*0896*/ 	.byte	0xff
	.zero		1


	//   ....[121]....
        /*0898*/ 	.word	0x0000b790
        /*089c*/ 	.word	0x00000000
        /*08a0*/ 	.word	0x000000c0
        /*08a4*/ 	.short	0x010a
        /*08a6*/ 	.byte	0xff
	.zero		1


	//   ....[122]....
        /*08a8*/ 	.word	0x0000b7f0
        /*08ac*/ 	.word	0x00000003
        /*08b0*/ 	.word	0x000000f0
        /*08b4*/ 	.short	0x010a
        /*08b6*/ 	.byte	0xff
	.zero		1


	//   ....[123]....
        /*08b8*/ 	.word	0x0000b850
        /*08bc*/ 	.word	0x00000000
        /*08c0*/ 	.word	0x00000000
        /*08c4*/ 	.short	0x010a
        /*08c6*/ 	.byte	0xff
	.zero		1


	//   ....[124]....
        /*08c8*/ 	.word	0x0000b8b0
        /*08cc*/ 	.word	0x00000000
        /*08d0*/ 	.word	0x00000000
        /*08d4*/ 	.short	0x010a
        /*08d6*/ 	.byte	0xff
	.zero		1


	//   ....[125]....
        /*08d8*/ 	.word	0x0000b910
        /*08dc*/ 	.word	0x00000000
        /*08e0*/ 	.word	0x00000000
        /*08e4*/ 	.short	0x010a
        /*08e6*/ 	.byte	0xff
	.zero		1


	//   ....[126]....
        /*08e8*/ 	.word	0x0000b960
        /*08ec*/ 	.word	0x00000000
        /*08f0*/ 	.word	0x000000c0
        /*08f4*/ 	.short	0x010a
        /*08f6*/ 	.byte	0xff
	.zero		1


	//   ....[127]....
        /*08f8*/ 	.word	0x0000b9c0
        /*08fc*/ 	.word	0x00000000
        /*0900*/ 	.word	0x000000b8
        /*0904*/ 	.short	0x010a
        /*0906*/ 	.byte	0xff
	.zero		1


	//   ....[128]....
        /*0908*/ 	.word	0x0000ba20
        /*090c*/ 	.word	0x00000003
        /*0910*/ 	.word	0x00000090
        /*0914*/ 	.short	0x010a
        /*0916*/ 	.byte	0xff
	.zero		1


	//   ....[129]....
        /*0918*/ 	.word	0x0000ba80
        /*091c*/ 	.word	0x00000003
        /*0920*/ 	.word	0x00000098
        /*0924*/ 	.short	0x010a
        /*0926*/ 	.byte	0xff
	.zero		1


	//   ....[130]....
        /*0928*/ 	.word	0x0000bae0
        /*092c*/ 	.word	0x00000003
        /*0930*/ 	.word	0x000000a0
        /*0934*/ 	.short	0x010a
        /*0936*/ 	.byte	0xff
	.zero		1


	//   ....[131]....
        /*0938*/ 	.word	0x0000bb40
        /*093c*/ 	.word	0x00000003
        /*0940*/ 	.word	0x000000a8
        /*0944*/ 	.short	0x010a
        /*0946*/ 	.byte	0xff
	.zero		1


	//   ....[132]....
        /*0948*/ 	.word	0x0000bba0
        /*094c*/ 	.word	0x00000000
        /*0950*/ 	.word	0x00000090
        /*0954*/ 	.short	0x010a
        /*0956*/ 	.byte	0xff
	.zero		1


	//   ....[133]....
        /*0958*/ 	.word	0x0000bc00
        /*095c*/ 	.word	0x00000000
        /*0960*/ 	.word	0x00000098
        /*0964*/ 	.short	0x010a
        /*0966*/ 	.byte	0xff
	.zero		1


	//   ....[134]....
        /*0968*/ 	.word	0x0000bc60
        /*096c*/ 	.word	0x00000000
        /*0970*/ 	.word	0x000000a0
        /*0974*/ 	.short	0x010a
        /*0976*/ 	.byte	0xff
	.zero		1


	//   ....[135]....
        /*0978*/ 	.word	0x0000bcb0
        /*097c*/ 	.word	0x00000000
        /*0980*/ 	.word	0x000000c0
        /*0984*/ 	.short	0x010a
        /*0986*/ 	.byte	0xff
	.zero		1


	//   ....[136]....
        /*0988*/ 	.word	0x0000bd00
        /*098c*/ 	.word	0x00000003
        /*0990*/ 	.word	0x00000070
        /*0994*/ 	.short	0x010a
        /*0996*/ 	.byte	0xff
	.zero		1


	//   ....[137]....
        /*0998*/ 	.word	0x0000bd50
        /*099c*/ 	.word	0x0000006c
        /*09a0*/ 	.word	0x000000e0
        /*09a4*/ 	.short	0x010a
        /*09a6*/ 	.byte	0xff
	.zero		1


	//   ....[138]....
        /*09a8*/ 	.word	0x0000bda0
        /*09ac*/ 	.word	0x00000076
        /*09b0*/ 	.word	0x00000070
        /*09b4*/ 	.short	0x010a
        /*09b6*/ 	.byte	0xff
	.zero		1


	//   ....[139]....
        /*09b8*/ 	.word	0x0000bdf0
        /*09bc*/ 	.word	0x00000000
        /*09c0*/ 	.word	0x00000070
        /*09c4*/ 	.short	0x010a
        /*09c6*/ 	.byte	0xff
	.zero		1


	//   ....[140]....
        /*09c8*/ 	.word	0x0000be40
        /*09cc*/ 	.word	0x00000000
        /*09d0*/ 	.word	0x00000070
        /*09d4*/ 	.short	0x010a
        /*09d6*/ 	.byte	0xff
	.zero		1


	//----- nvinfo : EIATTR_NUM_MBARRIERS
	.align		4
.L_48:
        /*09d8*/ 	.byte	0x03, 0x38
        /*09da*/ 	.short	0x0024


	//----- nvinfo : EIATTR_EXIT_INSTR_OFFSETS
	.align		4
        /*09dc*/ 	.byte	0x04, 0x1c
        /*09de*/ 	.short	(.L_50 - .L_49)


	//   ....[0]....
.L_49:
        /*09e0*/ 	.word	0x000027a0


	//   ....[1]....
        /*09e4*/ 	.word	0x00002c90


	//   ....[2]....
        /*09e8*/ 	.word	0x00002cf0


	//   ....[3]....
        /*09ec*/ 	.word	0x000039e0


	//   ....[4]....
        /*09f0*/ 	.word	0x00004a40


	//   ....[5]....
        /*09f4*/ 	.word	0x00004a80


	//   ....[6]....
        /*09f8*/ 	.word	0x0000b280


	//----- nvinfo : EIATTR_MAX_THREADS
	.align		4
.L_50:
        /*09fc*/ 	.byte	0x04, 0x05
        /*09fe*/ 	.short	(.L_52 - .L_51)
.L_51:
        /*0a00*/ 	.word	0x00000100
        /*0a04*/ 	.word	0x00000001
        /*0a08*/ 	.word	0x00000001


	//----- nvinfo : EIATTR_CRS_STACK_SIZE
	.align		4
.L_52:
        /*0a0c*/ 	.byte	0x04, 0x1e
        /*0a0e*/ 	.short	(.L_54 - .L_53)
.L_53:
        /*0a10*/ 	.word	0x00000000


	//----- nvinfo : EIATTR_CBANK_PARAM_SIZE
	.align		4
.L_54:
        /*0a14*/ 	.byte	0x03, 0x19
        /*0a16*/ 	.short	0x0800


	//----- nvinfo : EIATTR_PARAM_CBANK
	.align		4
        /*0a18*/ 	.byte	0x04, 0x0a
        /*0a1a*/ 	.short	(.L_56 - .L_55)
	.align		4
.L_55:
        /*0a1c*/ 	.word	index@(.nv.constant0._ZN7cutlass13device_kernelINS_4gemm6kernel13GemmUniversalIN4cute5tupleIJiiiiEEENS1_10collective13CollectiveMmaINS1_35MainloopSm100TmaUmmaWarpSpecializedILi7ELi2ELi2ENS5_IJNS4_1CILi1EEESB_SB_EEEEENS5_IJNSA_ILi128EEENSA_ILi256EEENSA_ILi64EEEEEEaNS5_IJSB_llEEEaSI_NS4_8TiledMMAINS4_8MMA_AtomIJNS4_15SM100_MMA_S8_SSIaaiLi128ELi256ELNS4_4UMMA5MajorE1ELSN_1ELNSM_8SaturateE0EEEEEENS4_6LayoutISC_NS5_IJNSA_ILi0EEESS_SS_EEEEENS5_IJNS4_10UnderscoreESV_SV_EEEEENS4_13SM90_TMA_LOADENS4_14ComposedLayoutINS4_7SwizzleILi3ELi4ELi3EEENS4_18smem_ptr_flag_bitsILi8EEENSR_INS5_IJSE_NSA_ILi8EEEEEENS5_IJSB_SE_EEEEEEEvNS4_8identityESY_S18_vS19_EENS_8epilogue10collective18CollectiveEpilogueINS1B_23Sm100TmaWarpSpecializedILi4ELi2ELi64ELb0ELb0EEEJSH_NS5_IJNSR_ISE_SB_EENSR_ISG_SB_EEEEEaNS5_IJlSB_lEEEaS1J_NS1B_6fusion15FusionCallbacksIS1F_NS1K_17LinearCombinationIaiaiLNS_15FloatRoundStyleE2EEESH_S1I_JEEENS4_5SM1004TMEM4LOAD26SM100_TMEM_LOAD_32dp32b64xESY_NSZ_INS10_ILi2ELi4ELi3EEES13_NSR_INS5_IJS14_SG_EEENS5_IJSG_SB_EEEEEEENS4_39AutoVectorizingCopyWithAssumedAlignmentILi128EEENS4_14SM90_TMA_STOREES1Y_S20_S20_EEEvvEEEEvNT_6ParamsE)
        /*0a20*/ 	.short	0x0380
        /*0a22*/ 	.short	0x0800


	//----- nvinfo : EIATTR_SW_WAR
	.align		4
.L_56:
        /*0a24*/ 	.byte	0x04, 0x36
        /*0a26*/ 	.short	(.L_58 - .L_57)
.L_57:
        /*0a28*/ 	.word	0x00000008
.L_58:


//--------------------- .nv.callgraph             --------------------------
	.section	.nv.callgraph,"",@"SHT_CUDA_CALLGRAPH"
	.align	4
	.sectionentsize	8
	.align		4
        /*0000*/ 	.word	0x00000000
	.align		4
        /*0004*/ 	.word	0xffffffff
	.align		4
        /*0008*/ 	.word	index@(_ZN7cutlass13device_kernelINS_4gemm6kernel13GemmUniversalIN4cute5tupleIJiiiiEEENS1_10collective13CollectiveMmaINS1_35MainloopSm100TmaUmmaWarpSpecializedILi7ELi2ELi2ENS5_IJNS4_1CILi1EEESB_SB_EEEEENS5_IJNSA_ILi128EEENSA_ILi256EEENSA_ILi64EEEEEEaNS5_IJSB_llEEEaSI_NS4_8TiledMMAINS4_8MMA_AtomIJNS4_15SM100_MMA_S8_SSIaaiLi128ELi256ELNS4_4UMMA5MajorE1ELSN_1ELNSM_8SaturateE0EEEEEENS4_6LayoutISC_NS5_IJNSA_ILi0EEESS_SS_EEEEENS5_IJNS4_10UnderscoreESV_SV_EEEEENS4_13SM90_TMA_LOADENS4_14ComposedLayoutINS4_7SwizzleILi3ELi4ELi3EEENS4_18smem_ptr_flag_bitsILi8EEENSR_INS5_IJSE_NSA_ILi8EEEEEENS5_IJSB_SE_EEEEEEEvNS4_8identityESY_S18_vS19_EENS_8epilogue10collective18CollectiveEpilogueINS1B_23Sm100TmaWarpSpecializedILi4ELi2ELi64ELb0ELb0EEEJSH_NS5_IJNSR_ISE_SB_EENSR_ISG_SB_EEEEEaNS5_IJlSB_lEEEaS1J_NS1B_6fusion15FusionCallbacksIS1F_NS1K_17LinearCombinationIaiaiLNS_15FloatRoundStyleE2EEESH_S1I_JEEENS4_5SM1004TMEM4LOAD26SM100_TMEM_LOAD_32dp32b64xESY_NSZ_INS10_ILi2ELi4ELi3EEES13_NSR_INS5_IJS14_SG_EEENS5_IJSG_SB_EEEEEEENS4_39AutoVectorizingCopyWithAssumedAlignmentILi128EEENS4_14SM90_TMA_STOREES1Y_S20_S20_EEEvvEEEEvNT_6ParamsE)
	.align		4
        /*000c*/ 	.word	index@(__assertfail)
	.align		4
        /*0010*/ 	.word	0x00000000
	.align		4
        /*0014*/ 	.word	0xfffffffe
	.align		4
        /*0018*/ 	.word	0x00000000
	.align		4
        /*001c*/ 	.word	0xfffffffd
	.align		4
        /*0020*/ 	.word	0x00000000
	.align		4
        /*0024*/ 	.word	0xfffffffc


//--------------------- .nv.constant4             --------------------------
	.section	.nv.constant4,"a",@progbits
	.align	8
	.align		8
.nv.constant4:
        /*0000*/ 	.dword	__assertfail
	.align		8
        /*0008*/ 	.dword	__unnamed_1
	.align		8
        /*0010*/ 	.dword	__unnamed_2
	.align		8
        /*0018*/ 	.dword	__unnamed_3
	.align		8
        /*0020*/ 	.dword	_ZN40_INTERNAL_b93b5557_4_k_cu_dff6ec53_357854cuda3std3__45__cpo5beginE
	.align		8
        /*0028*/ 	.dword	_ZN40_INTERNAL_b93b5557_4_k_cu_dff6ec53_357854cuda3std3__45__cpo3endE
	.align		8
        /*0030*/ 	.dword	_ZN40_INTERNAL_b93b5557_4_k_cu_dff6ec53_357854cuda3std3__45__cpo6cbeginE
	.align		8
        /*0038*/ 	.dword	_ZN40_INTERNAL_b93b5557_4_k_cu_dff6ec53_357854cuda3std3__45__cpo4cendE
	.align		8
        /*0040*/ 	.dword	_ZN40_INTERNAL_b93b5557_4_k_cu_dff6ec53_357854cuda3std3__442_GLOBAL__N__b93b5557_4_k_cu_dff6ec53_357856ignoreE
	.align		8
        /*0048*/ 	.dword	_ZN40_INTERNAL_b93b5557_4_k_cu_dff6ec53_357854cuda3std3__419piecewise_constructE
	.align		8
        /*0050*/ 	.dword	_ZN40_INTERNAL_b93b5557_4_k_cu_dff6ec53_357854cuda3std3__48in_placeE
	.align		8
        /*0058*/ 	.dword	_ZN40_INTERNAL_b93b5557_4_k_cu_dff6ec53_357854cuda3std6ranges3__45__cpo4swapE
	.align		8
        /*0060*/ 	.dword	_ZN40_INTERNAL_b93b5557_4_k_cu_dff6ec53_357854cuda3std6ranges3__45__cpo9iter_moveE
	.align		8
        /*0068*/ 	.dword	_ZN40_INTERNAL_b93b5557_4_k_cu_dff6ec53_357854cute7productE
	.align		8
        /*0070*/ 	.dword	_ZN40_INTERNAL_b93b5557_4_k_cu_dff6ec53_357854cute1_E
	.align		8
        /*0078*/ 	.dword	$str$25
	.align		8
        /*0080*/ 	.dword	$str$26
	.align		8
        /*0088*/ 	.dword	$str$27
	.align		8
        /*0090*/ 	.dword	$str$28


//--------------------- .text._ZN7cutlass13device_kernelINS_4gemm6kernel13GemmUniversalIN4cute5tupleIJiiiiEEENS1_10collective13CollectiveMmaINS1_35MainloopSm100TmaUmmaWarpSpecializedILi7ELi2ELi2ENS5_IJNS4_1CILi1EEESB_SB_EEEEENS5_IJNSA_ILi128EEENSA_ILi256EEENSA_ILi64EEEEEEaNS5_IJSB_llEEEaSI_NS4_8TiledMMAINS4_8MMA_AtomIJNS4_15SM100_MMA_S8_SSIaaiLi128ELi256ELNS4_4UMMA5MajorE1ELSN_1ELNSM_8SaturateE0EEEEEENS4_6LayoutISC_NS5_IJNSA_ILi0EEESS_SS_EEEEENS5_IJNS4_10UnderscoreESV_SV_EEEEENS4_13SM90_TMA_LOADENS4_14ComposedLayoutINS4_7SwizzleILi3ELi4ELi3EEENS4_18smem_ptr_flag_bitsILi8EEENSR_INS5_IJSE_NSA_ILi8EEEEEENS5_IJSB_SE_EEEEEEEvNS4_8identityESY_S18_vS19_EENS_8epilogue10collective18CollectiveEpilogueINS1B_23Sm100TmaWarpSpecializedILi4ELi2ELi64ELb0ELb0EEEJSH_NS5_IJNSR_ISE_SB_EENSR_ISG_SB_EEEEEaNS5_IJlSB_lEEEaS1J_NS1B_6fusion15FusionCallbacksIS1F_NS1K_17LinearCombinationIaiaiLNS_15FloatRoundStyleE2EEESH_S1I_JEEENS4_5SM1004TMEM4LOAD26SM100_TMEM_LOAD_32dp32b64xESY_NSZ_INS10_ILi2ELi4ELi3EEES13_NSR_INS5_IJS14_SG_EEENS5_IJSG_SB_EEEEEEENS4_39AutoVectorizingCopyWithAssumedAlignmentILi128EEENS4_14SM90_TMA_STOREES1Y_S20_S20_EEEvvEEEEvNT_6ParamsE --------------------------
	.section	.text._ZN7cutlass13device_kernelINS_4gemm6kernel13GemmUniversalIN4cute5tupleIJiiiiEEENS1_10collective13CollectiveMmaINS1_35MainloopSm100TmaUmmaWarpSpecializedILi7ELi2ELi2ENS5_IJNS4_1CILi1EEESB_SB_EEEEENS5_IJNSA_ILi128EEENSA_ILi256EEENSA_ILi64EEEEEEaNS5_IJSB_llEEEaSI_NS4_8TiledMMAINS4_8MMA_AtomIJNS4_15SM100_MMA_S8_SSIaaiLi128ELi256ELNS4_4UMMA5MajorE1ELSN_1ELNSM_8SaturateE0EEEEEENS4_6LayoutISC_NS5_IJNSA_ILi0EEESS_SS_EEEEENS5_IJNS4_10UnderscoreESV_SV_EEEEENS4_13SM90_TMA_LOADENS4_14ComposedLayoutINS4_7SwizzleILi3ELi4ELi3EEENS4_18smem_ptr_flag_bitsILi8EEENSR_INS5_IJSE_NSA_ILi8EEEEEENS5_IJSB_SE_EEEEEEEvNS4_8identityESY_S18_vS19_EENS_8epilogue10collective18CollectiveEpilogueINS1B_23Sm100TmaWarpSpecializedILi4ELi2ELi64ELb0ELb0EEEJSH_NS5_IJNSR_ISE_SB_EENSR_ISG_SB_EEEEEaNS5_IJlSB_lEEEaS1J_NS1B_6fusion15FusionCallbacksIS1F_NS1K_17LinearCombinationIaiaiLNS_15FloatRoundStyleE2EEESH_S1I_JEEENS4_5SM1004TMEM4LOAD26SM100_TMEM_LOAD_32dp32b64xESY_NSZ_INS10_ILi2ELi4ELi3EEES13_NSR_INS5_IJS14_SG_EEENS5_IJSG_SB_EEEEEEENS4_39AutoVectorizingCopyWithAssumedAlignmentILi128EEENS4_14SM90_TMA_STOREES1Y_S20_S20_EEEvvEEEEvNT_6ParamsE,"ax",@progbits
	.align	128
.text._ZN7cutlass13device_kernelINS_4gemm6kernel13GemmUniversalIN4cute5tupleIJiiiiEEENS1_10collective13CollectiveMmaINS1_35MainloopSm100TmaUmmaWarpSpecializedILi7ELi2ELi2ENS5_IJNS4_1CILi1EEESB_SB_EEEEENS5_IJNSA_ILi128EEENSA_ILi256EEENSA_ILi64EEEEEEaNS5_IJSB_llEEEaSI_NS4_8TiledMMAINS4_8MMA_AtomIJNS4_15SM100_MMA_S8_SSIaaiLi128ELi256ELNS4_4UMMA5MajorE1ELSN_1ELNSM_8SaturateE0EEEEEENS4_6LayoutISC_NS5_IJNSA_ILi0EEESS_SS_EEEEENS5_IJNS4_10UnderscoreESV_SV_EEEEENS4_13SM90_TMA_LOADENS4_14ComposedLayoutINS4_7SwizzleILi3ELi4ELi3EEENS4_18smem_ptr_flag_bitsILi8EEENSR_INS5_IJSE_NSA_ILi8EEEEEENS5_IJSB_SE_EEEEEEEvNS4_8identityESY_S18_vS19_EENS_8epilogue10collective18CollectiveEpilogueINS1B_23Sm100TmaWarpSpecializedILi4ELi2ELi64ELb0ELb0EEEJSH_NS5_IJNSR_ISE_SB_EENSR_ISG_SB_EEEEEaNS5_IJlSB_lEEEaS1J_NS1B_6fusion15FusionCallbacksIS1F_NS1K_17LinearCombinationIaiaiLNS_15FloatRoundStyleE2EEESH_S1I_JEEENS4_5SM1004TMEM4LOAD26SM100_TMEM_LOAD_32dp32b64xESY_NSZ_INS10_ILi2ELi4ELi3EEES13_NSR_INS5_IJS14_SG_EEENS5_IJSG_SB_EEEEEEENS4_39AutoVectorizingCopyWithAssumedAlignmentILi128EEENS4_14SM90_TMA_STOREES1Y_S20_S20_EEEvvEEEEvNT_6ParamsE:
        .type           _ZN7cutlass13device_kernelINS_4gemm6kernel13GemmUniversalIN4cute5tupleIJiiiiEEENS1_10collective13CollectiveMmaINS1_35MainloopSm100TmaUmmaWarpSpecializedILi7ELi2ELi2ENS5_IJNS4_1CILi1EEESB_SB_EEEEENS5_IJNSA_ILi128EEENSA_ILi256EEENSA_ILi64EEEEEEaNS5_IJSB_llEEEaSI_NS4_8TiledMMAINS4_8MMA_AtomIJNS4_15SM100_MMA_S8_SSIaaiLi128ELi256ELNS4_4UMMA5MajorE1ELSN_1ELNSM_8SaturateE0EEEEEENS4_6LayoutISC_NS5_IJNSA_ILi0EEESS_SS_EEEEENS5_IJNS4_10UnderscoreESV_SV_EEEEENS4_13SM90_TMA_LOADENS4_14ComposedLayoutINS4_7SwizzleILi3ELi4ELi3EEENS4_18smem_ptr_flag_bitsILi8EEENSR_INS5_IJSE_NSA_ILi8EEEEEENS5_IJSB_SE_EEEEEEEvNS4_8identityESY_S18_vS19_EENS_8epilogue10collective18CollectiveEpilogueINS1B_23Sm100TmaWarpSpecializedILi4ELi2ELi64ELb0ELb0EEEJSH_NS5_IJNSR_ISE_SB_EENSR_ISG_SB_EEEEEaNS5_IJlSB_lEEEaS1J_NS1B_6fusion15FusionCallbacksIS1F_NS1K_17LinearCombinationIaiaiLNS_15FloatRoundStyleE2EEESH_S1I_JEEENS4_5SM1004TMEM4LOAD26SM100_TMEM_LOAD_32dp32b64xESY_NSZ_INS10_ILi2ELi4ELi3EEES13_NSR_INS5_IJS14_SG_EEENS5_IJSG_SB_EEEEEEENS4_39AutoVectorizingCopyWithAssumedAlignmentILi128EEENS4_14SM90_TMA_STOREES1Y_S20_S20_EEEvvEEEEvNT_6ParamsE,@function
        .size           _ZN7cutlass13device_kernelINS_4gemm6kernel13GemmUniversalIN4cute5tupleIJiiiiEEENS1_10collective13CollectiveMmaINS1_35MainloopSm100TmaUmmaWarpSpecializedILi7ELi2ELi2ENS5_IJNS4_1CILi1EEESB_SB_EEEEENS5_IJNSA_ILi128EEENSA_ILi256EEENSA_ILi64EEEEEEaNS5_IJSB_llEEEaSI_NS4_8TiledMMAINS4_8MMA_AtomIJNS4_15SM100_MMA_S8_SSIaaiLi128ELi256ELNS4_4UMMA5MajorE1ELSN_1ELNSM_8SaturateE0EEEEEENS4_6LayoutISC_NS5_IJNSA_ILi0EEESS_SS_EEEEENS5_IJNS4_10UnderscoreESV_SV_EEEEENS4_13SM90_TMA_LOADENS4_14ComposedLayoutINS4_7SwizzleILi3ELi4ELi3EEENS4_18smem_ptr_flag_bitsILi8EEENSR_INS5_IJSE_NSA_ILi8EEEEEENS5_IJSB_SE_EEEEEEEvNS4_8identityESY_S18_vS19_EENS_8epilogue10collective18CollectiveEpilogueINS1B_23Sm100TmaWarpSpecializedILi4ELi2ELi64ELb0ELb0EEEJSH_NS5_IJNSR_ISE_SB_EENSR_ISG_SB_EEEEEaNS5_IJlSB_lEEEaS1J_NS1B_6fusion15FusionCallbacksIS1F_NS1K_17LinearCombinationIaiaiLNS_15FloatRoundStyleE2EEESH_S1I_JEEENS4_5SM1004TMEM4LOAD26SM100_TMEM_LOAD_32dp32b64xESY_NSZ_INS10_ILi2ELi4ELi3EEES13_NSR_INS5_IJS14_SG_EEENS5_IJSG_SB_EEEEEEENS4_39AutoVectorizingCopyWithAssumedAlignmentILi128EEENS4_14SM90_TMA_STOREES1Y_S20_S20_EEEvvEEEEvNT_6ParamsE,(.L_x_173 - _ZN7cutlass13device_kernelINS_4gemm6kernel13GemmUniversalIN4cute5tupleIJiiiiEEENS1_10collective13CollectiveMmaINS1_35MainloopSm100TmaUmmaWarpSpecializedILi7ELi2ELi2ENS5_IJNS4_1CILi1EEESB_SB_EEEEENS5_IJNSA_ILi128EEENSA_ILi256EEENSA_ILi64EEEEEEaNS5_IJSB_llEEEaSI_NS4_8TiledMMAINS4_8MMA_AtomIJNS4_15SM100_MMA_S8_SSIaaiLi128ELi256ELNS4_4UMMA5MajorE1ELSN_1ELNSM_8SaturateE0EEEEEENS4_6LayoutISC_NS5_IJNSA_ILi0EEESS_SS_EEEEENS5_IJNS4_10UnderscoreESV_SV_EEEEENS4_13SM90_TMA_LOADENS4_14ComposedLayoutINS4_7SwizzleILi3ELi4ELi3EEENS4_18smem_ptr_flag_bitsILi8EEENSR_INS5_IJSE_NSA_ILi8EEEEEENS5_IJSB_SE_EEEEEEEvNS4_8identityESY_S18_vS19_EENS_8epilogue10collective18CollectiveEpilogueINS1B_23Sm100TmaWarpSpecializedILi4ELi2ELi64ELb0ELb0EEEJSH_NS5_IJNSR_ISE_SB_EENSR_ISG_SB_EEEEEaNS5_IJlSB_lEEEaS1J_NS1B_6fusion15FusionCallbacksIS1F_NS1K_17LinearCombinationIaiaiLNS_15FloatRoundStyleE2EEESH_S1I_JEEENS4_5SM1004TMEM4LOAD26SM100_TMEM_LOAD_32dp32b64xESY_NSZ_INS10_ILi2ELi4ELi3EEES13_NSR_INS5_IJS14_SG_EEENS5_IJSG_SB_EEEEEEENS4_39AutoVectorizingCopyWithAssumedAlignmentILi128EEENS4_14SM90_TMA_STOREES1Y_S20_S20_EEEvvEEEEvNT_6ParamsE)
        .other          _ZN7cutlass13device_kernelINS_4gemm6kernel13GemmUniversalIN4cute5tupleIJiiiiEEENS1_10collective13CollectiveMmaINS1_35MainloopSm100TmaUmmaWarpSpecializedILi7ELi2ELi2ENS5_IJNS4_1CILi1EEESB_SB_EEEEENS5_IJNSA_ILi128EEENSA_ILi256EEENSA_ILi64EEEEEEaNS5_IJSB_llEEEaSI_NS4_8TiledMMAINS4_8MMA_AtomIJNS4_15SM100_MMA_S8_SSIaaiLi128ELi256ELNS4_4UMMA5MajorE1ELSN_1ELNSM_8SaturateE0EEEEEENS4_6LayoutISC_NS5_IJNSA_ILi0EEESS_SS_EEEEENS5_IJNS4_10UnderscoreESV_SV_EEEEENS4_13SM90_TMA_LOADENS4_14ComposedLayoutINS4_7SwizzleILi3ELi4ELi3EEENS4_18smem_ptr_flag_bitsILi8EEENSR_INS5_IJSE_NSA_ILi8EEEEEENS5_IJSB_SE_EEEEEEEvNS4_8identityESY_S18_vS19_EENS_8epilogue10collective18CollectiveEpilogueINS1B_23Sm100TmaWarpSpecializedILi4ELi2ELi64ELb0ELb0EEEJSH_NS5_IJNSR_ISE_SB_EENSR_ISG_SB_EEEEEaNS5_IJlSB_lEEEaS1J_NS1B_6fusion15FusionCallbacksIS1F_NS1K_17LinearCombinationIaiaiLNS_15FloatRoundStyleE2EEESH_S1I_JEEENS4_5SM1004TMEM4LOAD26SM100_TMEM_LOAD_32dp32b64xESY_NSZ_INS10_ILi2ELi4ELi3EEES13_NSR_INS5_IJS14_SG_EEENS5_IJSG_SB_EEEEEEENS4_39AutoVectorizingCopyWithAssumedAlignmentILi128EEENS4_14SM90_TMA_STOREES1Y_S20_S20_EEEvvEEEEvNT_6ParamsE,@"STO_CUDA_ENTRY STV_DEFAULT"
_ZN7cutlass13device_kernelINS_4gemm6kernel13GemmUniversalIN4cute5tupleIJiiiiEEENS1_10collective13CollectiveMmaINS1_35MainloopSm100TmaUmmaWarpSpecializedILi7ELi2ELi2ENS5_IJNS4_1CILi1EEESB_SB_EEEEENS5_IJNSA_ILi128EEENSA_ILi256EEENSA_ILi64EEEEEEaNS5_IJSB_llEEEaSI_NS4_8TiledMMAINS4_8MMA_AtomIJNS4_15SM100_MMA_S8_SSIaaiLi128ELi256ELNS4_4UMMA5MajorE1ELSN_1ELNSM_8SaturateE0EEEEEENS4_6LayoutISC_NS5_IJNSA_ILi0EEESS_SS_EEEEENS5_IJNS4_10UnderscoreESV_SV_EEEEENS4_13SM90_TMA_LOADENS4_14ComposedLayoutINS4_7SwizzleILi3ELi4ELi3EEENS4_18smem_ptr_flag_bitsILi8EEENSR_INS5_IJSE_NSA_ILi8EEEEEENS5_IJSB_SE_EEEEEEEvNS4_8identityESY_S18_vS19_EENS_8epilogue10collective18CollectiveEpilogueINS1B_23Sm100TmaWarpSpecializedILi4ELi2ELi64ELb0ELb0EEEJSH_NS5_IJNSR_ISE_SB_EENSR_ISG_SB_EEEEEaNS5_IJlSB_lEEEaS1J_NS1B_6fusion15FusionCallbacksIS1F_NS1K_17LinearCombinationIaiaiLNS_15FloatRoundStyleE2EEESH_S1I_JEEENS4_5SM1004TMEM4LOAD26SM100_TMEM_LOAD_32dp32b64xESY_NSZ_INS10_ILi2ELi4ELi3EEES13_NSR_INS5_IJS14_SG_EEENS5_IJSG_SB_EEEEEEENS4_39AutoVectorizingCopyWithAssumedAlignmentILi128EEENS4_14SM90_TMA_STOREES1Y_S20_S20_EEEvvEEEEvNT_6ParamsE:
[----:B------:R-:W1:Y:S01]  /*0000*/  LDC R1, c[0x0][0x37c] ;  /* 0x0000df00ff017b82 */ /* 0x000e620000000800 */
[----:B------:R-:W2:Y:S01]  /*0010*/  S2R R167, SR_TID.X ;  /* 0x0000000000a77919 */ /* 0x000ea20000002100 */
[----:B------:R-:W3:Y:S01]  /*0020*/  LDCU.64 UR4, c[0x0][0x890] ;  /* 0x00011200ff0477ac */ /* 0x000ee20008000a00 */
[----:B------:R-:W-:Y:S02]  /*0030*/  PRMT R151, RZ, 0x7610, R151 ;  /* 0x00007610ff977816 */ /* 0x000fe40000000097 */
[----:B------:R-:W-:Y:S01]  /*0040*/  ELECT P5, URZ, PT ;  /* 0x0000000000ff782f */ /* 0x000fe200038a0000 */
[----:B------:R-:W4:Y:S01]  /*0050*/  LDCU.64 UR46, c[0x0][0x358] ;  /* 0x00006b00ff2e77ac */ /* 0x000f220008000a00 */
[----:B---3--:R-:W-:-:S04]  /*0060*/  UISETP.NE.U32.AND UP0, UPT, UR4, URZ, UPT ;  /* 0x000000ff0400728c */ /* 0x008fc8000bf05070 */
[----:B------:R-:W-:Y:S01]  /*0070*/  UISETP.NE.AND.EX UP0, UPT, UR5, URZ, UPT, UP0 ;  /* 0x000000ff0500728c */ /* 0x000fe2000bf05300 */
[----:B--2---:R-:W-:-:S05]  /*0080*/  SHF.R.U32.HI R154, RZ, 0x5, R167 ;  /* 0x00000005ff9a7819 */ /* 0x004fca00000116a7 */
[----:B------:R-:W2:Y:S02]  /*0090*/  SHFL.IDX PT, R0, R154, RZ, 0x1f ;  /* 0x00001fff9a007589 */ /* 0x000ea400000e0000 */
[----:B--2---:R-:W-:Y:S01]  /*00a0*/  R2UR UR8, R0 ;  /* 0x00000000000872ca */ /* 0x004fe200000e0000 */
[----:B-1--4-:R-:W-:-:S14]  /*00b0*/  BRA.U UP0, `(.L_x_0) ;  /* 0x00000001002c7547 */ /* 0x012fdc000b800000 */
[----:B------:R-:W1:Y:S02]  /*00c0*/  LDCU.64 UR6, c[0x0][0x888] ;  /* 0x00011100ff0677ac */ /* 0x000e640008000a00 */
[----:B-1----:R-:W-:-:S04]  /*00d0*/  UISETP.NE.U32.AND UP0, UPT, UR6, URZ, UPT ;  /* 0x000000ff0600728c */ /* 0x002fc8000bf05070 */
[----:B------:R-:W-:-:S09]  /*00e0*/  UISETP.NE.AND.EX UP0, UPT, UR7, URZ, UPT, UP0 ;  /* 0x000000ff0700728c */ /* 0x000fd2000bf05300 */
[----:B------:R-:W-:Y:S05]  /*00f0*/  BRA.U !UP0, `(.L_x_1) ;  /* 0x0000000108107547 */ /* 0x000fea000b800000 */
[----:B------:R-:W1:Y:S02]  /*0100*/  LDC.64 R82, c[0x0][0x888] ;  /* 0x00022200ff527b82 */ /* 0x000e640000000a00 */
[----:B-1----:R1:W5:Y:S01]  /*0110*/  LDG.E R82, desc[UR46][R82.64] ;  /* 0x0000002e52527981 */ /* 0x002362000c1e1900 */
[----:B------:R-:W-:Y:S01]  /*0120*/  HFMA2 R151, -RZ, RZ, 0, 5.9604644775390625e-08 ;  /* 0x00000001ff977431 */ /* 0x000fe200000001ff */
[----:B------:R-:W-:Y:S05]  /*0130*/  BRA `(.L_x_0) ;  /* 0x00000000000c7947 */ /* 0x000fea0003800000 */
.L_x_1:
[----:B------:R-:W1:Y:S01]  /*0140*/  LDCU UR6, c[0x0][0x880] ;  /* 0x00011000ff0677ac */ /* 0x000e620008000800 */
[----:B------:R-:W-:Y:S01]  /*0150*/  HFMA2 R151, -RZ, RZ, 0, 5.9604644775390625e-08 ;  /* 0x00000001ff977431 */ /* 0x000fe200000001ff */
[----:B-1----:R-:W-:-:S07]  /*0160*/  MOV R82, UR6 ;  /* 0x0000000600527c02 */ /* 0x002fce0008000f00 */
.L_x_0:
[----:B------:R-:W2:Y:S02]  /*0170*/  LDCU.64 UR6, c[0x0][0x8b0] ;  /* 0x00011600ff0677ac */ /* 0x000ea40008000a00 */
[----:B--2---:R-:W-:-:S04]  /*0180*/  UISETP.NE.U32.AND UP0, UPT, UR6, URZ, UPT ;  /* 0x000000ff0600728c */ /* 0x004fc8000bf05070 */
[----:B------:R-:W-:-:S09]  /*0190*/  UISETP.NE.AND.EX UP0, UPT, UR7, URZ, UPT, UP0 ;  /* 0x000000ff0700728c */ /* 0x000fd2000bf05300 */
[----:B------:R-:W-:Y:S05]  /*01a0*/  BRA.U UP0, `(.L_x_2) ;  /* 0x0000000100247547 */ /* 0x000fea000b800000 */
[----:B------:R-:W2:Y:S02]  /*01b0*/  LDCU.64 UR6, c[0x0][0x8a8] ;  /* 0x00011500ff0677ac */ /* 0x000ea40008000a00 */
[----:B--2---:R-:W-:-:S04]  /*01c0*/  UISETP.NE.U32.AND UP0, UPT, UR6, URZ, UPT ;  /* 0x000000ff0600728c */ /* 0x004fc8000bf05070 */
[----:B------:R-:W-:-:S09]  /*01d0*/  UISETP.NE.AND.EX UP0, UPT, UR7, URZ, UPT, UP0 ;  /* 0x000000ff0700728c */ /* 0x000fd2000bf05300 */
[----:B------:R-:W-:Y:S05]  /*01e0*/  BRA.U !UP0, `(.L_x_3) ;  /* 0x00000001080c7547 */ /* 0x000fea000b800000 */
[----:B------:R-:W2:Y:S02]  /*01f0*/  LDC.64 R78, c[0x0][0x8a8] ;  /* 0x00022a00ff4e7b82 */ /* 0x000ea40000000a00 */
[----:B--2---:R2:W5:Y:S01]  /*0200*/  LDG.E R78, desc[UR46][R78.64] ;  /* 0x0000002e4e4e7981 */ /* 0x004562000c1e1900 */
[----:B------:R-:W-:Y:S05]  /*0210*/  BRA `(.L_x_2) ;  /* 0x0000000000087947 */ /* 0x000fea0003800000 */
.L_x_3:
[----:B------:R-:W2:Y:S02]  /*0220*/  LDCU UR6, c[0x0][0x8a0] ;  /* 0x00011400ff0677ac */ /* 0x000ea40008000800 */
[----:B--2---:R-:W-:Y:S02]  /*0230*/  MOV R78, UR6 ;  /* 0x00000006004e7c02 */ /* 0x004fe40008000f00 */
.L_x_2:
[----:B------:R-:W-:Y:S01]  /*0240*/  IMAD.U32 R0, RZ, RZ, UR8 ;  /* 0x00000008ff007e24 */ /* 0x000fe2000f8e00ff */
[----:B------:R-:W-:Y:S04]  /*0250*/  BSSY.RECONVERGENT B0, `(.L_x_4) ;  /* 0x000000c000007945 */ /* 0x000fe80003800200 */
[C---:B------:R-:W-:Y:S02]  /*0260*/  ISETP.NE.OR P1, PT, R0.reuse, 0x1, !P5 ;  /* 0x000000010000780c */ /* 0x040fe40006f25670 */
[----:B------:R-:W-:-:S11]  /*0270*/  ISETP.NE.OR P0, PT, R0, 0x3, !P5 ;  /* 0x000000030000780c */ /* 0x000fd60006f05670 */
[----:B------:R-:W-:Y:S05]  /*0280*/  @P1 BRA `(.L_x_5) ;  /* 0x0000000000201947 */ /* 0x000fea0003800000 */
[----:B------:R-:W3:Y:S02]  /*0290*/  LDCU.64 UR6, c[0x0][0x348] ;  /* 0x00006900ff0677ac */ /* 0x000ee40008000a00 */
[----:B---3--:R-:W-:Y:S02]  /*02a0*/  UIADD3 UR10, UP1, UPT, UR6, 0x80, URZ ;  /* 0x00000080060a7890 */ /* 0x008fe4000ff3e0ff */
[----:B------:R-:W-:Y:S02]  /*02b0*/  UIADD3 UR6, UP0, UPT, UR6, 0x180, URZ ;  /* 0x0000018006067890 */ /* 0x000fe4000ff1e0ff */
[----:B------:R-:W-:Y:S02]  /*02c0*/  UIADD3.X UR11, UPT, UPT, URZ, UR7, URZ, UP1, !UPT ;  /* 0x00000007ff0b7290 */ /* 0x000fe40008ffe4ff */
[----:B------:R-:W-:-:S07]  /*02d0*/  UIADD3.X UR7, UPT, UPT, URZ, UR7, URZ, UP0, !UPT ;  /* 0x00000007ff077290 */ /* 0x000fce00087fe4ff */
[----:B------:R3:W-:Y:S02]  /*02e0*/  UTMACCTL.PF [UR10] ;  /* 0x000000000a0079b9 */ /* 0x0007e40008040000 */
[----:B------:R3:W-:Y:S02]  /*02f0*/  UTMACCTL.PF [UR6] ;  /* 0x00000000060079b9 */ /* 0x0007e40008040000 */
[----:B---3--:R-:W-:Y:S01]  /*0300*/  NOP ;  /* 0x0000000000007918 */ /* 0x008fe20000000000 */
.L_x_5:
[----:B------:R-:W-:Y:S05]  /*0310*/  BSYNC.RECONVERGENT B0 ;  /* 0x0000000000007941 */ /* 0x000fea0003800200 */
.L_x_4:
[----:B------:R-:W-:Y:S04]  /*0320*/  BSSY.RECONVERGENT B0, `(.L_x_6) ;  /* 0x000000a000007945 */ /* 0x000fe80003800200 */
        /* <DEDUP_REMOVED lines=9> */
.L_x_7:
[----:B------:R-:W-:Y:S05]  /*03c0*/  BSYNC.RECONVERGENT B0 ;  /* 0x0000000000007941 */ /* 0x000fea0003800200 */
.L_x_6:
[----:B------:R-:W3:Y:S01]  /*03d0*/  LDCU.64 UR6, c[0x0][0x888] ;  /* 0x00011100ff0677ac */ /* 0x000ee20008000a00 */
[----:B------:R-:W-:Y:S02]  /*03e0*/  UISETP.EQ.U32.AND UP1, UPT, UR4, URZ, UPT ;  /* 0x000000ff0400728c */ /* 0x000fe4000bf22070 */
[----:B------:R-:W-:Y:S02]  /*03f0*/  UPLOP3.LUT UP2, UPT, UPT, UPT, UPT, 0x80, 0x8 ;  /* 0x000000000008789c */ /* 0x000fe40003f4f070 */
[----:B---3--:R-:W-:-:S04]  /*0400*/  UISETP.NE.U32.AND UP0, UPT, UR6, URZ, UPT ;  /* 0x000000ff0600728c */ /* 0x008fc8000bf05070 */
[----:B------:R-:W-:-:S04]  /*0410*/  UISETP.NE.AND.EX UP0, UPT, UR7, URZ, UPT, UP0 ;  /* 0x000000ff0700728c */ /* 0x000fc8000bf05300 */
[----:B------:R-:W-:-:S04]  /*0420*/  UISETP.EQ.OR.EX UP3, UPT, UR5, URZ, !UP0, UP1 ;  /* 0x000000ff0500728c */ /* 0x000fc8000c762710 */
[----:B------:R-:W-:-:S05]  /*0430*/  UP2UR UR50, UPR, URZ, 0x8 ;  /* 0x00000008ff327883 */ /* 0x000fca0008000000 */
[----:B------:R-:W-:Y:S07]  /*0440*/  BRA.U !UP3, `(.L_x_8) ;  /* 0x000000010b207547 */ /* 0x000fee000b800000 */
[----:B-----5:R-:W-:Y:S01]  /*0450*/  R2UR UR6, R82 ;  /* 0x00000000520672ca */ /* 0x020fe200000e0000 */
[----:B------:R-:W-:Y:S02]  /*0460*/  UISETP.NE.U32.AND UP2, UPT, UR4, URZ, UPT ;  /* 0x000000ff0400728c */ /* 0x000fe4000bf45070 */
[----:B------:R-:W-:Y:S02]  /*0470*/  USEL UR4, URZ, 0xffffffff, UP0 ;  /* 0xffffffffff047887 */ /* 0x000fe40008000000 */
[----:B------:R-:W-:-:S08]  /*0480*/  UISETP.NE.AND.EX UP2, UPT, UR5, URZ, UPT, UP2 ;  /* 0x000000ff0500728c */ /* 0x000fd0000bf45320 */
[----:B------:R-:W-:-:S04]  /*0490*/  UISETP.NE.AND UP1, UPT, UR6, URZ, UPT ;  /* 0x000000ff0600728c */ /* 0x000fc8000bf25270 */
[----:B------:R-:W-:-:S04]  /*04a0*/  @!UP2 USEL UR4, URZ, 0xffffffff, UP1 ;  /* 0xffffffffff04a887 */ /* 0x000fc80008800000 */
[----:B------:R-:W-:-:S04]  /*04b0*/  ULOP3.LUT UR4, UR4, 0x1, URZ, 0xc0, !UPT ;  /* 0x0000000104047892 */ /* 0x000fc8000f8ec0ff */
[----:B------:R-:W-:-:S11]  /*04c0*/  UISETP.NE.U32.AND UP2, UPT, UR4, 0x1, UPT ;  /* 0x000000010400788c */ /* 0x000fd6000bf45070 */
.L_x_8:
[----:B------:R-:W3:Y:S01]  /*04d0*/  SHFL.IDX PT, R2, R154, RZ, 0x1f ;  /* 0x00001fff9a027589 */ /* 0x000ee200000e0000 */
[----:B------:R-:W-:-:S04]  /*04e0*/  UISETP.NE.AND UP1, UPT, UR8, 0x2, UPT ;  /* 0x000000020800788c */ /* 0x000fc8000bf25270 */
[----:B------:R-:W-:Y:S01]  /*04f0*/  USEL UR6, URZ, 0x1, UP1 ;  /* 0x00000001ff067887 */ /* 0x000fe20008800000 */
[----:B---3--:R-:W-:-:S13]  /*0500*/  ISETP.NE.AND P0, PT, R2, RZ, PT ;  /* 0x000000ff0200720c */ /* 0x008fda0003f05270 */
[----:B------:R-:W-:Y:S05]  /*0510*/  @P0 BRA `(.L_x_9) ;  /* 0x0000000000600947 */ /* 0x000fea0003800000 */
[----:B------:R-:W3:Y:S01]  /*0520*/  S2UR UR5, SR_CgaCtaId ;  /* 0x00000000000579c3 */ /* 0x000ee20000008800 */
[----:B------:R-:W-:Y:S01]  /*0530*/  UMOV UR7, 0x400 ;  /* 0x0000040000077882 */ /* 0x000fe20000000000 */
[----:B------:R-:W-:Y:S01]  /*0540*/  UMOV UR4, 0x1 ;  /* 0x0000000100047882 */ /* 0x000fe20000000000 */
[----:B------:R-:W-:Y:S01]  /*0550*/  ELECT P0, URZ, PT ;  /* 0x0000000000ff782f */ /* 0x000fe20003800000 */
[----:B------:R-:W-:-:S04]  /*0560*/  UIADD3 UR10, UPT, UPT, -UR4, 0x100000, URZ ;  /* 0x00100000040a7890 */ /* 0x000fc8000fffe1ff */
[----:B------:R-:W-:Y:S02]  /*0570*/  USHF.L.U32 UR11, UR10, 0xb, URZ ;  /* 0x0000000b0a0b7899 */ /* 0x000fe400080006ff */
[----:B------:R-:W-:Y:S02]  /*0580*/  USHF.L.U32 UR10, UR10, 0x1, URZ ;  /* 0x000000010a0a7899 */ /* 0x000fe400080006ff */
[----:B---3--:R-:W-:Y:S01]  /*0590*/  ULEA UR5, UR5, UR7, 0x18 ;  /* 0x0000000705057291 */ /* 0x008fe2000f8ec0ff */
[----:B------:R-:W3:Y:S11]  /*05a0*/  FENCE.VIEW.ASYNC.S ;  /* 0x00000000000073c6 */ /* 0x000ef60000000000 */
[----:B---3--:R3:W4:Y:S01]  /*05b0*/  SYNCS.EXCH.64 URZ, [UR5], UR10 ;  /* 0x0000000a05ff75b2 */ /* 0x0087220008000100 */
[----:B------:R3:W1:Y:S01]  /*05c0*/  SYNCS.EXCH.64 URZ, [UR5+0x38], UR10 ;  /* 0x0000380a05ff75b2 */ /* 0x0006620008000100 */
        /* <DEDUP_REMOVED lines=11> */
[----:B------:R3:W1:Y:S02]  /*0680*/  SYNCS.EXCH.64 URZ, [UR5+0x68], UR10 ;  /* 0x0000680a05ff75b2 */ /* 0x0006640008000100 */
[----:B---3--:R-:W-:Y:S01]  /*0690*/  NOP ;  /* 0x0000000000007918 */ /* 0x008fe20000000000 */
.L_x_9:
[----:B------:R-:W3:Y:S01]  /*06a0*/  SHFL.IDX PT, R2, R154, RZ, 0x1f ;  /* 0x00001fff9a027589 */ /* 0x000ee200000e0000 */
[----:B------:R-:W-:Y:S01]  /*06b0*/  NOP ;  /* 0x0000000000007918 */ /* 0x000fe20000000000 */
[----:B---3--:R-:W-:-:S13]  /*06c0*/  ISETP.NE.AND P0, PT, R2, 0x1, PT ;  /* 0x000000010200780c */ /* 0x008fda0003f05270 */
[----:B------:R-:W-:Y:S05]  /*06d0*/  @P0 BRA `(.L_x_10) ;  /* 0x0000000000580947 */ /* 0x000fea0003800000 */
[----:B------:R-:W3:Y:S01]  /*06e0*/  S2UR UR7, SR_CgaCtaId ;  /* 0x00000000000779c3 */ /* 0x000ee20000008800 */
[----:B------:R-:W-:Y:S01]  /*06f0*/  UMOV UR9, 0x400 ;  /* 0x0000040000097882 */ /* 0x000fe20000000000 */
[----:B------:R-:W-:Y:S01]  /*0700*/  UMOV UR5, 0x20 ;  /* 0x0000002000057882 */ /* 0x000fe20000000000 */
[----:B------:R-:W-:Y:S01]  /*0710*/  UMOV UR4, 0x80 ;  /* 0x0000008000047882 */ /* 0x000fe20000000000 */
[----:B------:R-:W-:-:S04]  /*0720*/  UIADD3 UR10, UPT, UPT, -UR5, 0x100000, URZ ;  /* 0x00100000050a7890 */ /* 0x000fc8000fffe1ff */
[----:B------:R-:W-:Y:S02]  /*0730*/  USHF.L.U32 UR11, UR10, 0xb, URZ ;  /* 0x0000000b0a0b7899 */ /* 0x000fe400080006ff */
[----:B------:R-:W-:Y:S02]  /*0740*/  USHF.L.U32 UR10, UR10, 0x1, URZ ;  /* 0x000000010a0a7899 */ /* 0x000fe400080006ff */
[----:B------:R-:W-:-:S04]  /*0750*/  UIADD3 UR4, UPT, UPT, -UR4, 0x100000, URZ ;  /* 0x0010000004047890 */ /* 0x000fc8000fffe1ff */
[----:B------:R-:W-:Y:S02]  /*0760*/  USHF.L.U32 UR5, UR4, 0xb, URZ ;  /* 0x0000000b04057899 */ /* 0x000fe400080006ff */
[----:B------:R-:W-:Y:S01]  /*0770*/  USHF.L.U32 UR4, UR4, 0x1, URZ ;  /* 0x0000000104047899 */ /* 0x000fe200080006ff */
[----:B------:R-:W-:Y:S01]  /*0780*/  ELECT P0, URZ, PT ;  /* 0x0000000000ff782f */ /* 0x000fe20003800000 */
[----:B---3--:R-:W-:Y:S01]  /*0790*/  ULEA UR7, UR7, UR9, 0x18 ;  /* 0x0000000907077291 */ /* 0x008fe2000f8ec0ff */
[----:B------:R-:W3:Y:S11]  /*07a0*/  FENCE.VIEW.ASYNC.S ;  /* 0x00000000000073c6 */ /* 0x000ef60000000000 */
[----:B---3--:R3:W1:Y:S01]  /*07b0*/  SYNCS.EXCH.64 URZ, [UR7+0x70], UR10 ;  /* 0x0000700a07ff75b2 */ /* 0x0086620008000100 */
[----:B------:R3:W1:Y:S01]  /*07c0*/  SYNCS.EXCH.64 URZ, [UR7+0x90], UR4 ;  /* 0x0000900407ff75b2 */ /* 0x0006620008000100 */
[----:B------:R3:W1:Y:S01]  /*07d0*/  SYNCS.EXCH.64 URZ, [UR7+0x78], UR10 ;  /* 0x0000780a07ff75b2 */ /* 0x0006620008000100 */
[----:B------:R3:W1:Y:S01]  /*07e0*/  SYNCS.EXCH.64 URZ, [UR7+0x98], UR4 ;  /* 0x0000980407ff75b2 */ /* 0x0006620008000100 */
[----:B------:R3:W1:Y:S01]  /*07f0*/  SYNCS.EXCH.64 URZ, [UR7+0x80], UR10 ;  /* 0x0000800a07ff75b2 */ /* 0x0006620008000100 */
[----:B------:R3:W1:Y:S01]  /*0800*/  SYNCS.EXCH.64 URZ, [UR7+0xa0], UR4 ;  /* 0x0000a00407ff75b2 */ /* 0x0006620008000100 */
[----:B------:R3:W1:Y:S01]  /*0810*/  SYNCS.EXCH.64 URZ, [UR7+0x88], UR10 ;  /* 0x0000880a07ff75b2 */ /* 0x0006620008000100 */
[----:B------:R3:W1:Y:S01]  /*0820*/  SYNCS.EXCH.64 URZ, [UR7+0xa8], UR4 ;  /* 0x0000a80407ff75b2 */ /* 0x0006620008000100 */
[----:B------:R-:W-:Y:S01]  /*0830*/  NOP ;  /* 0x0000000000007918 */ /* 0x000fe20000000000 */
.L_x_10:
[----:B------:R-:W2:Y:S01]  /*0840*/  SHFL.IDX PT, R2, R154, RZ, 0x1f ;  /* 0x00001fff9a027589 */ /* 0x000ea200000e0000 */
[----:B------:R-:W-:Y:S01]  /*0850*/  NOP ;  /* 0x0000000000007918 */ /* 0x000fe20000000000 */
[----:B--2---:R-:W-:-:S13]  /*0860*/  ISETP.NE.AND P0, PT, R2, 0x3, PT ;  /* 0x000000030200780c */ /* 0x004fda0003f05270 */
[----:B------:R-:W-:Y:S05]  /*0870*/  @P0 BRA `(.L_x_11) ;  /* 0x0000000000300947 */ /* 0x000fea0003800000 */
[----:B---3--:R-:W2:Y:S01]  /*0880*/  S2UR UR5, SR_CgaCtaId ;  /* 0x00000000000579c3 */ /* 0x008ea20000008800 */
[----:B------:R-:W-:Y:S01]  /*0890*/  UMOV UR7, 0x400 ;  /* 0x0000040000077882 */ /* 0x000fe20000000000 */
[----:B------:R-:W-:Y:S01]  /*08a0*/  UMOV UR4, 0x20 ;  /* 0x0000002000047882 */ /* 0x000fe20000000000 */
[----:B------:R-:W-:Y:S01]  /*08b0*/  ELECT P0, URZ, PT ;  /* 0x0000000000ff782f */ /* 0x000fe20003800000 */
[----:B------:R-:W-:-:S04]  /*08c0*/  UIADD3 UR10, UPT, UPT, -UR4, 0x100000, URZ ;  /* 0x00100000040a7890 */ /* 0x000fc8000fffe1ff */
[----:B------:R-:W-:Y:S02]  /*08d0*/  USHF.L.U32 UR11, UR10, 0xb, URZ ;  /* 0x0000000b0a0b7899 */ /* 0x000fe400080006ff */
[----:B------:R-:W-:Y:S02]  /*08e0*/  USHF.L.U32 UR10, UR10, 0x1, URZ ;  /* 0x000000010a0a7899 */ /* 0x000fe400080006ff */
[----:B--2---:R-:W-:Y:S01]  /*08f0*/  ULEA UR5, UR5, UR7, 0x18 ;  /* 0x0000000705057291 */ /* 0x004fe2000f8ec0ff */
[----:B------:R-:W2:Y:S11]  /*0900*/  FENCE.VIEW.ASYNC.S ;  /* 0x00000000000073c6 */ /* 0x000eb60000000000 */
[----:B--2---:R2:W3:Y:S01]  /*0910*/  SYNCS.EXCH.64 URZ, [UR5+0xb0], UR10 ;  /* 0x0000b00a05ff75b2 */ /* 0x0044e20008000100 */
[----:B------:R2:W1:Y:S01]  /*0920*/  SYNCS.EXCH.64 URZ, [UR5+0xb8], UR10 ;  /* 0x0000b80a05ff75b2 */ /* 0x0004620008000100 */
[----:B------:R-:W-:Y:S01]  /*0930*/  NOP ;  /* 0x0000000000007918 */ /* 0x000fe20000000000 */
.L_x_11:
[----:B------:R-:W4:Y:S01]  /*0940*/  SHFL.IDX PT, R2, R154, RZ, 0x1f ;  /* 0x00001fff9a027589 */ /* 0x000f2200000e0000 */
[----:B------:R-:W-:Y:S01]  /*0950*/  NOP ;  /* 0x0000000000007918 */ /* 0x000fe20000000000 */
[----:B----4-:R-:W-:-:S13]  /*0960*/  ISETP.NE.AND P0, PT, R2, 0x4, PT ;  /* 0x000000040200780c */ /* 0x010fda0003f05270 */
[----:B------:R-:W-:Y:S05]  /*0970*/  @P0 BRA `(.L_x_12) ;  /* 0x00000000004c0947 */ /* 0x000fea0003800000 */
[----:B--23--:R-:W2:Y:S01]  /*0980*/  S2UR UR5, SR_CgaCtaId ;  /* 0x00000000000579c3 */ /* 0x00cea20000008800 */
[----:B------:R-:W-:Y:S01]  /*0990*/  UMOV UR9, 0x100 ;  /* 0x0000010000097882 */ /* 0x000fe20000000000 */
[----:B------:R-:W-:Y:S01]  /*09a0*/  UMOV UR7, 0x400 ;  /* 0x0000040000077882 */ /* 0x000fe20000000000 */
[----:B------:R-:W-:Y:S01]  /*09b0*/  USEL UR9, UR9, 0xe0, UP2 ;  /* 0x000000e009097887 */ /* 0x000fe20009000000 */
[----:B------:R-:W-:Y:S01]  /*09c0*/  UMOV UR4, 0x1 ;  /* 0x0000000100047882 */ /* 0x000fe20000000000 */
[----:B------:R-:W-:Y:S01]  /*09d0*/  ELECT P0, URZ, PT ;  /* 0x0000000000ff782f */ /* 0x000fe20003800000 */
[----:B------:R-:W-:-:S04]  /*09e0*/  UIADD3 UR10, UPT, UPT, -UR4, 0x100000, URZ ;  /* 0x00100000040a7890 */ /* 0x000fc8000fffe1ff */
[----:B------:R-:W-:Y:S02]  /*09f0*/  USHF.L.U32 UR11, UR10, 0xb, URZ ;  /* 0x0000000b0a0b7899 */ /* 0x000fe400080006ff */
[----:B------:R-:W-:Y:S02]  /*0a00*/  USHF.L.U32 UR10, UR10, 0x1, URZ ;  /* 0x000000010a0a7899 */ /* 0x000fe400080006ff */
[----:B------:R-:W-:-:S04]  /*0a10*/  UIADD3 UR12, UPT, UPT, -UR9, 0x100000, URZ ;  /* 0x00100000090c7890 */ /* 0x000fc8000fffe1ff */
[----:B------:R-:W-:Y:S02]  /*0a20*/  USHF.L.U32 UR13, UR12, 0xb, URZ ;  /* 0x0000000b0c0d7899 */ /* 0x000fe400080006ff */
[----:B------:R-:W-:Y:S02]  /*0a30*/  USHF.L.U32 UR12, UR12, 0x1, URZ ;  /* 0x000000010c0c7899 */ /* 0x000fe400080006ff */
[----:B--2---:R-:W-:Y:S01]  /*0a40*/  ULEA UR5, UR5, UR7, 0x18 ;  /* 0x0000000705057291 */ /* 0x004fe2000f8ec0ff */
[----:B------:R-:W2:Y:S11]  /*0a50*/  FENCE.VIEW.ASYNC.S ;  /* 0x00000000000073c6 */ /* 0x000eb60000000000 */
[----:B--2---:R4:W2:Y:S01]  /*0a60*/  SYNCS.EXCH.64 URZ, [UR5+0xc0], UR10 ;  /* 0x0000c00a05ff75b2 */ /* 0x0048a20008000100 */
[----:B------:R4:W3:Y:S01]  /*0a70*/  SYNCS.EXCH.64 URZ, [UR5+0xd0], UR12 ;  /* 0x0000d00c05ff75b2 */ /* 0x0008e20008000100 */
[----:B------:R4:W1:Y:S01]  /*0a80*/  SYNCS.EXCH.64 URZ, [UR5+0xc8], UR10 ;  /* 0x0000c80a05ff75b2 */ /* 0x0008620008000100 */
[----:B------:R4:W1:Y:S02]  /*0a90*/  SYNCS.EXCH.64 URZ, [UR5+0xd8], UR12 ;  /* 0x0000d80c05ff75b2 */ /* 0x0008640008000100 */
[----:B----4-:R-:W-:Y:S01]  /*0aa0*/  NOP ;  /* 0x0000000000007918 */ /* 0x010fe20000000000 */
.L_x_12:
[----:B------:R-:W4:Y:S01]  /*0ab0*/  SHFL.IDX PT, R2, R154, RZ, 0x1f ;  /* 0x00001fff9a027589 */ /* 0x000f2200000e0000 */
[----:B------:R-:W-:Y:S01]  /*0ac0*/  NOP ;  /* 0x0000000000007918 */ /* 0x000fe20000000000 */
[----:B----4-:R-:W-:-:S13]  /*0ad0*/  ISETP.NE.AND P0, PT, R2, 0x5, PT ;  /* 0x000000050200780c */ /* 0x010fda0003f05270 */
[----:B------:R-:W-:Y:S05]  /*0ae0*/  @P0 BRA `(.L_x_13) ;  /* 0x0000000000480947 */ /* 0x000fea0003800000 */
[----:B---3--:R-:W3:Y:S01]  /*0af0*/  S2UR UR7, SR_CgaCtaId ;  /* 0x00000000000779c3 */ /* 0x008ee20000008800 */
[----:B------:R-:W-:Y:S01]  /*0b00*/  UMOV UR9, 0x400 ;  /* 0x0000040000097882 */ /* 0x000fe20000000000 */
[----:B--2---:R-:W-:Y:S01]  /*0b10*/  UMOV UR5, 0x1 ;  /* 0x0000000100057882 */ /* 0x004fe20000000000 */
        /* <DEDUP_REMOVED lines=9> */
[----:B------:R-:W2:Y:S11]  /*0bb0*/  FENCE.VIEW.ASYNC.S ;  /* 0x00000000000073c6 */ /* 0x000eb60000000000 */
[----:B--2---:R4:W2:Y:S01]  /*0bc0*/  SYNCS.EXCH.64 URZ, [UR7+0xe0], UR10 ;  /* 0x0000e00a07ff75b2 */ /* 0x0048a20008000100 */
[----:B------:R4:W3:Y:S01]  /*0bd0*/  SYNCS.EXCH.64 URZ, [UR7+0xf0], UR4 ;  /* 0x0000f00407ff75b2 */ /* 0x0008e20008000100 */
[----:B------:R4:W1:Y:S01]  /*0be0*/  SYNCS.EXCH.64 URZ, [UR7+0xe8], UR10 ;  /* 0x0000e80a07ff75b2 */ /* 0x0008620008000100 */
[----:B------:R4:W1:Y:S02]  /*0bf0*/  SYNCS.EXCH.64 URZ, [UR7+0xf8], UR4 ;  /* 0x0000f80407ff75b2 */ /* 0x0008640008000100 */
[----:B----4-:R-:W-:Y:S01]  /*0c00*/  NOP ;  /* 0x0000000000007918 */ /* 0x010fe20000000000 */
.L_x_13:
[----:B------:R-:W4:Y:S01]  /*0c10*/  SHFL.IDX PT, R2, R154, RZ, 0x1f ;  /* 0x00001fff9a027589 */ /* 0x000f2200000e0000 */
[----:B------:R-:W-:Y:S01]  /*0c20*/  NOP ;  /* 0x0000000000007918 */ /* 0x000fe20000000000 */
[----:B----4-:R-:W-:-:S13]  /*0c30*/  ISETP.NE.AND P0, PT, R2, 0x3, PT ;  /* 0x000000030200780c */ /* 0x010fda0003f05270 */
[----:B------:R-:W-:Y:S05]  /*0c40*/  @P0 BRA `(.L_x_14) ;  /* 0x0000000000380947 */ /* 0x000fea0003800000 */
[----:B--23--:R-:W2:Y:S01]  /*0c50*/  S2UR UR5, SR_CgaCtaId ;  /* 0x00000000000579c3 */ /* 0x00cea20000008800 */
        /* <DEDUP_REMOVED lines=13> */
.L_x_14:
[----:B--23--:R-:W2:Y:S01]  /*0d30*/  S2UR UR5, SR_CTAID.X ;  /* 0x00000000000579c3 */ /* 0x00cea20000002500 */
[----:B------:R-:W-:-:S05]  /*0d40*/  CS2R.32 R152, SR_CgaSize ;  /* 0x0000000000987805 */ /* 0x000fca0000008a00 */
[----:B------:R-:W-:-:S05]  /*0d50*/  IMAD R152, R152, -0xa0, RZ ;  /* 0xffffff6098987824 */ /* 0x000fca00078e02ff */
[----:B------:R-:W-:-:S14]  /*0d60*/  R2UR UR9, R152 ;  /* 0x00000000980972ca */ /* 0x000fdc00000e0000 */
[----:B------:R-:W3:Y:S01]  /*0d70*/  LDCU UR9, c[0x0][UR9+0x2b0] ;  /* 0x00005600090977ac */ /* 0x000ee20008000800 */
[----:B------:R-:W-:Y:S01]  /*0d80*/  NOP ;  /* 0x0000000000007918 */ /* 0x000fe20000000000 */
[----:B------:R-:W-:-:S05]  /*0d90*/  CS2R.32 R152, SR_CgaSize ;  /* 0x0000000000987805 */ /* 0x000fca0000008a00 */
[----:B------:R-:W-:-:S05]  /*0da0*/  IMAD R152, R152, -0xa0, RZ ;  /* 0xffffff6098987824 */ /* 0x000fca00078e02ff */
[----:B------:R-:W-:-:S14]  /*0db0*/  R2UR UR7, R152 ;  /* 0x00000000980772ca */ /* 0x000fdc00000e0000 */
[----:B------:R-:W4:Y:S01]  /*0dc0*/  LDCU UR7, c[0x0][UR7+0x2b4] ;  /* 0x00005680070777ac */ /* 0x000f220008000800 */
[----:B------:R-:W1:Y:S08]  /*0dd0*/  S2UR UR4, SR_CTAID.Y ;  /* 0x00000000000479c3 */ /* 0x000e700000002600 */
[----:B------:R-:W4:Y:S01]  /*0de0*/  LDC R9, c[0x0][0xb24] ;  /* 0x0002c900ff097b82 */ /* 0x000f220000000800 */
[----:B--2---:R-:W-:-:S02]  /*0df0*/  I2FP.F32.U32 R4, UR5 ;  /* 0x0000000500047c45 */ /* 0x004fc40008201000 */
[----:B------:R-:W-:-:S05]  /*0e00*/  CS2R.32 R5, SR_CgaSize ;  /* 0x0000000000057805 */ /* 0x000fca0000008a00 */
[----:B------:R-:W-:-:S06]  /*0e10*/  IMAD R5, R5, -0xa0, RZ ;  /* 0xffffff6005057824 */ /* 0x000fcc00078e02ff */
[----:B------:R-:W2:Y:S01]  /*0e20*/  LDC R5, c[0x0][R5+0x2a0] ;  /* 0x0000a80005057b82 */ /* 0x000ea20000000800 */
[----:B------:R-:W-:Y:S01]  /*0e30*/  MOV R21, UR5 ;  /* 0x0000000500157c02 */ /* 0x000fe20008000f00 */
[----:B---3--:R-:W-:Y:S01]  /*0e40*/  FMUL R4, R4, UR9 ;  /* 0x0000000904047c20 */ /* 0x008fe20008400000 */
[----:B-1----:R-:W-:Y:S02]  /*0e50*/  I2FP.F32.U32 R2, UR4 ;  /* 0x0000000400027c45 */ /* 0x002fe40008201000 */
[----:B------:R-:W-:-:S05]  /*0e60*/  CS2R.32 R3, SR_CgaSize ;  /* 0x0000000000037805 */ /* 0x000fca0000008a00 */
[----:B------:R-:W-:-:S06]  /*0e70*/  IMAD R3, R3, -0xa0, RZ ;  /* 0xffffff6003037824 */ /* 0x000fcc00078e02ff */
[----:B------:R-:W1:Y:S01]  /*0e80*/  LDC R3, c[0x0][R3+0x2a4] ;  /* 0x0000a90003037b82 */ /* 0x000e620000000800 */
[----:B------:R-:W3:Y:S01]  /*0e90*/  F2I.U32.TRUNC.NTZ R152, R4 ;  /* 0x0000000400987305 */ /* 0x000ee2000020f000 */
[----:B------:R-:W-:Y:S01]  /*0ea0*/  MOV R20, UR4 ;  /* 0x0000000400147c02 */ /* 0x000fe20008000f00 */
[----:B----4-:R-:W-:-:S05]  /*0eb0*/  FMUL R2, R2, UR7 ;  /* 0x0000000702027c20 */ /* 0x010fca0008400000 */
[----:B------:R-:W-:Y:S01]  /*0ec0*/  BAR.SYNC.DEFER_BLOCKING 0x0 ;  /* 0x0000000000007b1d */ /* 0x000fe20000010000 */
[----:B------:R-:W-:-:S05]  /*0ed0*/  ISETP.GE.AND P0, PT, R9, 0x1, PT ;  /* 0x000000010900780c */ /* 0x000fca0003f06270 */
[----:B------:R-:W4:Y:S02]  /*0ee0*/  F2I.U32.TRUNC.NTZ R150, R2 ;  /* 0x0000000200967305 */ /* 0x000f24000020f000 */
[----:B------:R-:W1:Y:S01]  /*0ef0*/  S2UR UR36, SR_CTAID.Z ;  /* 0x00000000002479c3 */ /* 0x000e620000002700 */
[----:B---3--:R-:W-:-:S05]  /*0f00*/  IADD3 R152, PT, PT, -R152, RZ, RZ ;  /* 0x000000ff98987210 */ /* 0x008fca0007ffe1ff */
[----:B--2---:R-:W-:Y:S01]  /*0f10*/  IMAD R152, R5, R152, UR5 ;  /* 0x0000000505987e24 */ /* 0x004fe2000f8e0298 */
[----:B----4-:R-:W-:-:S05]  /*0f20*/  IADD3 R150, PT, PT, -R150, RZ, RZ ;  /* 0x000000ff96967210 */ /* 0x010fca0007ffe1ff */
[----:B-1----:R-:W-:Y:S01]  /*0f30*/  IMAD R150, R3, R150, UR4 ;  /* 0x0000000403967e24 */ /* 0x002fe2000f8e0296 */
[----:B------:R-:W-:Y:S06]  /*0f40*/  @!P0 BRA `(.L_x_15) ;  /* 0x0000000000b88947 */ /* 0x000fec0003800000 */
[----:B------:R-:W1:Y:S01]  /*0f50*/  LDC.64 R4, c[0x0][0xb18] ;  /* 0x0002c600ff047b82 */ /* 0x000e620000000a00 */
[----:B------:R-:W-:-:S07]  /*0f60*/  ISETP.NE.AND P0, PT, R9, 0x1, PT ;  /* 0x000000010900780c */ /* 0x000fce0003f05270 */
[----:B------:R-:W2:Y:S08]  /*0f70*/  LDC R10, c[0x0][0xb0c] ;  /* 0x0002c300ff0a7b82 */ /* 0x000eb00000000800 */
[----:B------:R-:W3:Y:S08]  /*0f80*/  LDC R11, c[0x0][0x370] ;  /* 0x0000dc00ff0b7b82 */ /* 0x000ef00000000800 */
[----:B------:R-:W4:Y:S01]  /*0f90*/  LDC R12, c[0x0][0x374] ;  /* 0x0000dd00ff0c7b82 */ /* 0x000f220000000800 */
[----:B-1----:R-:W-:-:S07]  /*0fa0*/  ISETP.NE.AND P1, PT, R4, 0x1, PT ;  /* 0x000000010400780c */ /* 0x002fce0003f25270 */
[----:B------:R-:W3:Y:S01]  /*0fb0*/  LDC.64 R6, c[0x0][0xb10] ;  /* 0x0002c400ff067b82 */ /* 0x000ee20000000a00 */
[----:B--2---:R-:W-:-:S07]  /*0fc0*/  ISETP.NE.AND P2, PT, R10, 0x1, PT ;  /* 0x000000010a00780c */ /* 0x004fce0003f45270 */
[----:B------:R-:W1:Y:S08]  /*0fd0*/  LDC R8, c[0x0][0xb20] ;  /* 0x0002c800ff087b82 */ /* 0x000e700000000800 */
[----:B------:R-:W2:Y:S01]  /*0fe0*/  LDC.64 R2, c[0x0][0xb28] ;  /* 0x0002ca00ff027b82 */ /* 0x000ea20000000a00 */
[----:B----4-:R-:W-:-:S04]  /*0ff0*/  IMAD.HI.U32 R13, R12, R5, RZ ;  /* 0x000000050c0d7227 */ /* 0x010fc800078e00ff */
[----:B------:R-:W-:-:S04]  /*1000*/  IMAD.HI.U32 R5, R20, R5, RZ ;  /* 0x0000000514057227 */ /* 0x000fc800078e00ff */
[----:B---3--:R-:W-:-:S04]  /*1010*/  IMAD.HI.U32 R14, R11, R6, RZ ;  /* 0x000000060b0e7227 */ /* 0x008fc800078e00ff */
[C---:B------:R-:W-:Y:S01]  /*1020*/  IMAD.HI.U32 R16, R21.reuse, R6, RZ ;  /* 0x0000000615107227 */ /* 0x040fe200078e00ff */
[-C--:B------:R-:W-:Y:S02]  /*1030*/  @P2 SHF.R.U32.HI R11, RZ, R7.reuse, R14 ;  /* 0x00000007ff0b2219 */ /* 0x080fe4000001160e */
[-C--:B-1----:R-:W-:Y:S02]  /*1040*/  @P1 SHF.R.U32.HI R12, RZ, R8.reuse, R13 ;  /* 0x00000008ff0c1219 */ /* 0x082fe4000001160d */
[----:B------:R-:W-:Y:S02]  /*1050*/  SHF.R.U32.HI R5, RZ, R8, R5 ;  /* 0x00000008ff057219 */ /* 0x000fe40000011605 */
[----:B------:R-:W-:Y:S02]  /*1060*/  SHF.R.U32.HI R16, RZ, R7, R16 ;  /* 0x00000007ff107219 */ /* 0x000fe40000011610 */
[----:B------:R-:W-:Y:S01]  /*1070*/  SEL R5, R20, R5, !P1 ;  /* 0x0000000514057207 */ /* 0x000fe20004800000 */
[----:B--2---:R-:W-:Y:S01]  /*1080*/  IMAD.HI.U32 R14, R12, R2, RZ ;  /* 0x000000020c0e7227 */ /* 0x004fe200078e00ff */
[----:B------:R-:W-:-:S02]  /*1090*/  SEL R7, R21, R16, !P2 ;  /* 0x0000001015077207 */ /* 0x000fc40005000000 */
[----:B------:R-:W-:Y:S01]  /*10a0*/  IADD3 R13, PT, PT, -R5, RZ, RZ ;  /* 0x000000ff050d7210 */ /* 0x000fe20007ffe1ff */
[----:B------:R-:W-:Y:S01]  /*10b0*/  IMAD.HI.U32 R6, R11, R2, RZ ;  /* 0x000000020b067227 */ /* 0x000fe200078e00ff */
[----:B------:R-:W-:-:S03]  /*10c0*/  @P0 SHF.R.U32.HI R12, RZ, R3, R14 ;  /* 0x00000003ff0c0219 */ /* 0x000fc6000001160e */
[----:B------:R-:W-:Y:S01]  /*10d0*/  IMAD R13, R4, R13, R20 ;  /* 0x0000000d040d7224 */ /* 0x000fe200078e0214 */
[----:B------:R-:W-:Y:S01]  /*10e0*/  @P0 SHF.R.U32.HI R11, RZ, R3, R6 ;  /* 0x00000003ff0b0219 */ /* 0x000fe20000011606 */
[----:B------:R-:W-:-:S04]  /*10f0*/  IMAD R12, R12, R9, RZ ;  /* 0x000000090c0c7224 */ /* 0x000fc800078e02ff */
[----:B------:R-:W-:Y:S01]  /*1100*/  IMAD R6, R11, R9, RZ ;  /* 0x000000090b067224 */ /* 0x000fe200078e02ff */
[----:B------:R-:W-:-:S04]  /*1110*/  ISETP.GE.AND P1, PT, R5, R12, PT ;  /* 0x0000000c0500720c */ /* 0x000fc80003f26270 */
[----:B------:R-:W-:Y:S01]  /*1120*/  ISETP.GE.OR P1, PT, R7, R6, P1 ;  /* 0x000000060700720c */ /* 0x000fe20000f26670 */
[----:B------:R-:W-:-:S05]  /*1130*/  IMAD.HI.U32 R6, R5, R2, RZ ;  /* 0x0000000205067227 */ /* 0x000fca00078e00ff */
[----:B------:R-:W-:-:S04]  /*1140*/  SHF.R.U32.HI R6, RZ, R3, R6 ;  /* 0x00000003ff067219 */ /* 0x000fc80000011606 */
[----:B------:R-:W-:-:S03]  /*1150*/  SEL R6, R5, R6, !P0 ;  /* 0x0000000605067207 */ /* 0x000fc60004000000 */
[----:B------:R-:W-:Y:S01]  /*1160*/  @!P1 IMAD.HI.U32 R8, R7, R2, RZ ;  /* 0x0000000207089227 */ /* 0x000fe200078e00ff */
[----:B------:R-:W-:-:S04]  /*1170*/  IADD3 R2, PT, PT, -R6, RZ, RZ ;  /* 0x000000ff06027210 */ /* 0x000fc80007ffe1ff */
[----:B------:R-:W-:Y:S01]  /*1180*/  @!P1 SHF.R.U32.HI R8, RZ, R3, R8 ;  /* 0x00000003ff089219 */ /* 0x000fe20000011608 */
[----:B------:R-:W-:-:S03]  /*1190*/  IMAD R2, R9, R2, R5 ;  /* 0x0000000209027224 */ /* 0x000fc600078e0205 */
[----:B------:R-:W-:-:S05]  /*11a0*/  @!P1 SEL R3, R7, R8, !P0 ;  /* 0x0000000807039207 */ /* 0x000fca0004000000 */
[--C-:B------:R-:W-:Y:S02]  /*11b0*/  @!P1 IMAD.IADD R6, R6, 0x1, -R3.reuse ;  /* 0x0000000106069824 */ /* 0x100fe400078e0a03 */
[----:B------:R-:W-:Y:S01]  /*11c0*/  @!P1 IMAD R3, R2, R11, R3 ;  /* 0x0000000b02039224 */ /* 0x000fe200078e0203 */
[----:B------:R-:W-:Y:S01]  /*11d0*/  IADD3 R2, PT, PT, -R7, RZ, RZ ;  /* 0x000000ff07027210 */ /* 0x000fe20007ffe1ff */
[----:B------:R-:W-:Y:S02]  /*11e0*/  @!P1 IMAD R5, R6, R9, R7 ;  /* 0x0000000906059224 */ /* 0x000fe400078e0207 */
[----:B------:R-:W-:Y:S02]  /*11f0*/  @!P1 IMAD.MOV.U32 R7, RZ, RZ, R3 ;  /* 0x000000ffff079224 */ /* 0x000fe400078e0003 */
[----:B------:R-:W-:Y:S02]  /*1200*/  IMAD R2, R10, R2, R21 ;  /* 0x000000020a027224 */ /* 0x000fe400078e0215 */
[----:B------:R-:W-:-:S02]  /*1210*/  IMAD R20, R5, R4, R13 ;  /* 0x0000000405147224 */ /* 0x000fc400078e020d */
[----:B------:R-:W-:Y:S02]  /*1220*/  IMAD R21, R7, R10, R2 ;  /* 0x0000000a07157224 */ /* 0x000fe400078e0202 */
.L_x_15:
[----:B------:R-:W1:Y:S01]  /*1230*/  LDCU UR4, c[0x0][0xb30] ;  /* 0x00016600ff0477ac */ /* 0x000e620008000800 */
[----:B------:R-:W2:Y:S08]  /*1240*/  S2UR UR37, SR_CgaCtaId ;  /* 0x00000000002579c3 */ /* 0x000eb00000008800 */
[----:B------:R-:W3:Y:S01]  /*1250*/  LDC R72, c[0x0][0xb24] ;  /* 0x0002c900ff487b82 */ /* 0x000ee20000000800 */
[----:B-1----:R-:W-:-:S09]  /*1260*/  UISETP.NE.AND UP1, UPT, UR4, 0x1, UPT ;  /* 0x000000010400788c */ /* 0x002fd2000bf25270 */
[----:B--2---:R-:W-:Y:S05]  /*1270*/  BRA.U UP1, `(.L_x_16) ;  /* 0x0000000101407547 */ /* 0x004fea000b800000 */
[----:B------:R-:W1:Y:S08]  /*1280*/  LDC.64 R4, c[0x0][0xb10] ;  /* 0x0002c400ff047b82 */ /* 0x000e700000000a00 */
[----:B------:R-:W2:Y:S08]  /*1290*/  LDC.64 R2, c[0x0][0xb18] ;  /* 0x0002c600ff027b82 */ /* 0x000eb00000000a00 */
[----:B------:R-:W4:Y:S08]  /*12a0*/  LDC R6, c[0x0][0xb20] ;  /* 0x0002c800ff067b82 */ /* 0x000f300000000800 */
[----:B------:R-:W3:Y:S01]  /*12b0*/  LDC R8, c[0x0][0xb0c] ;  /* 0x0002c300ff087b82 */ /* 0x000ee20000000800 */
[----:B-1----:R-:W-:-:S05]  /*12c0*/  IMAD.HI.U32 R4, R21, R4, RZ ;  /* 0x0000000415047227 */ /* 0x002fca00078e00ff */
[----:B------:R-:W-:Y:S01]  /*12d0*/  SHF.R.U32.HI R4, RZ, R5, R4 ;  /* 0x00000005ff047219 */ /* 0x000fe20000011604 */
[----:B--2---:R-:W-:Y:S01]  /*12e0*/  IMAD.HI.U32 R3, R20, R3, RZ ;  /* 0x0000000314037227 */ /* 0x004fe200078e00ff */
[----:B------:R-:W-:-:S04]  /*12f0*/  ISETP.NE.AND P0, PT, R2, 0x1, PT ;  /* 0x000000010200780c */ /* 0x000fc80003f05270 */
[----:B----4-:R-:W-:-:S04]  /*1300*/  SHF.R.U32.HI R3, RZ, R6, R3 ;  /* 0x00000006ff037219 */ /* 0x010fc80000011603 */
[----:B------:R-:W-:Y:S02]  /*1310*/  SEL R3, R20, R3, !P0 ;  /* 0x0000000314037207 */ /* 0x000fe40004000000 */
[----:B---3--:R-:W-:-:S04]  /*1320*/  ISETP.NE.AND P1, PT, R8, 0x1, PT ;  /* 0x000000010800780c */ /* 0x008fc80003f25270 */
[----:B------:R-:W-:-:S05]  /*1330*/  SEL R4, R21, R4, !P1 ;  /* 0x0000000415047207 */ /* 0x000fca0004800000 */
[----:B------:R-:W-:Y:S02]  /*1340*/  IMAD.IADD R5, R3, 0x1, -R4 ;  /* 0x0000000103057824 */ /* 0x000fe400078e0a04 */
[----:B------:R-:W-:Y:S02]  /*1350*/  IMAD.IADD R3, R4, 0x1, -R3 ;  /* 0x0000000104037824 */ /* 0x000fe400078e0a03 */
[----:B------:R-:W-:Y:S02]  /*1360*/  IMAD R21, R5, R8, R21 ;  /* 0x0000000805157224 */ /* 0x000fe400078e0215 */
[----:B------:R-:W-:-:S07]  /*1370*/  IMAD R20, R3, R2, R20 ;  /* 0x0000000203147224 */ /* 0x000fce00078e0214 */
.L_x_16:
[----:B------:R-:W-:Y:S01]  /*1380*/  BAR.SYNC.DEFER_BLOCKING 0x0 ;  /* 0x0000000000007b1d */ /* 0x000fe20000010000 */
[----:B------:R-:W-:Y:S01]  /*1390*/  UISETP.NE.AND UP1, UPT, UR8, 0x2, UPT ;  /* 0x000000020800788c */ /* 0x000fe2000bf25270 */
[----:B------:R-:W-:Y:S02]  /*13a0*/  ISETP.NE.OR P5, PT, R0, 0x2, !P5 ;  /* 0x000000020000780c */ /* 0x000fe40006fa5670 */
[----:B------:R-:W-:-:S06]  /*13b0*/  LOP3.LUT R2, R167, 0x1f, RZ, 0xc0, !PT ;  /* 0x0000001fa7027812 */ /* 0x000fcc00078ec0ff */
[----:B------:R-:W-:Y:S05]  /*13c0*/  BRA.U UP1, `(.L_x_17) ;  /* 0x0000001101fc7547 */ /* 0x000fea000b800000 */
[----:B------:R-:W1:Y:S01]  /*13d0*/  LDCU UR13, c[0x0][0x38c] ;  /* 0x00007180ff0d77ac */ /* 0x000e620008000800 */
[----:B------:R-:W2:Y:S01]  /*13e0*/  LDC R9, c[0x0][0x370] ;  /* 0x0000dc00ff097b82 */ /* 0x000ea20000000800 */
[----:B------:R-:W-:Y:S01]  /*13f0*/  PLOP3.LUT P1, PT, PT, PT, UP2, 0x80, 0x8 ;  /* 0x000000000008781c */ /* 0x000fe20003f2f028 */
[----:B------:R-:W-:Y:S01]  /*1400*/  HFMA2 R12, -RZ, RZ, 0, 0 ;  /* 0x00000000ff0c7431 */ /* 0x000fe200000001ff */
[----:B------:R-:W-:Y:S01]  /*1410*/  ISETP.EQ.OR P4, PT, R2, RZ, P5 ;  /* 0x000000ff0200720c */ /* 0x000fe20002f82670 */
[----:B------:R-:W-:Y:S01]  /*1420*/  IMAD.MOV.U32 R15, RZ, RZ, 0x1 ;  /* 0x00000001ff0f7424 */ /* 0x000fe200078e00ff */
[----:B------:R-:W-:Y:S01]  /*1430*/  PLOP3.LUT P1, PT, P1, PT, PT, 0x8, 0x80 ;  /* 0x000000000080781c */ /* 0x000fe20000f2e170 */
[----:B------:R-:W-:Y:S01]  /*1440*/  IMAD.MOV.U32 R14, RZ, RZ, RZ ;  /* 0x000000ffff0e7224 */ /* 0x000fe200078e00ff */
[----:B------:R-:W-:Y:S01]  /*1450*/  MOV R8, 0x1 ;  /* 0x0000000100087802 */ /* 0x000fe20000000f00 */
[----:B------:R-:W4:Y:S01]  /*1460*/  LDC R0, c[0x0][0x374] ;  /* 0x0000dd00ff007b82 */ /* 0x000f220000000800 */
[----:B------:R-:W-:Y:S01]  /*1470*/  IMAD.MOV.U32 R10, RZ, RZ, RZ ;  /* 0x000000ffff0a7224 */ /* 0x000fe200078e00ff */
[----:B------:R-:W2:Y:S01]  /*1480*/  LDCU.64 UR22, c[0x0][0x348] ;  /* 0x00006900ff1677ac */ /* 0x000ea20008000a00 */
[----:B------:R-:W-:Y:S01]  /*1490*/  UMOV UR6, URZ ;  /* 0x000000ff00067c82 */ /* 0x000fe20008000000 */
[----:B-1----:R-:W-:-:S04]  /*14a0*/  UIADD3 UR5, UPT, UPT, UR13, 0x3f, URZ ;  /* 0x0000003f0d057890 */ /* 0x002fc8000fffe0ff */
[----:B------:R-:W-:-:S04]  /*14b0*/  USHF.R.S32.HI UR4, URZ, 0x1f, UR5 ;  /* 0x0000001fff047899 */ /* 0x000fc80008011405 */
[----:B------:R-:W-:-:S04]  /*14c0*/  ULEA.HI UR4, UR4, UR5, URZ, 0x6 ;  /* 0x0000000504047291 */ /* 0x000fc8000f8f30ff */
[----:B------:R-:W-:Y:S02]  /*14d0*/  USHF.R.S32.HI UR15, URZ, 0x6, UR4 ;  /* 0x00000006ff0f7899 */ /* 0x000fe40008011404 */
[----:B------:R-:W-:Y:S02]  /*14e0*/  UIADD3 UR4, UPT, UPT, UR13, -0x1, URZ ;  /* 0xffffffff0d047890 */ /* 0x000fe4000fffe0ff */
[----:B------:R-:W-:Y:S02]  /*14f0*/  UISETP.LT.U32.AND UP0, UPT, UR15, 0x7, UPT ;  /* 0x000000070f00788c */ /* 0x000fe4000bf01070 */
[----:B------:R-:W-:Y:S02]  /*1500*/  UISETP.GE.U32.AND UP1, UPT, UR4, -0x7f, UPT ;  /* 0xffffff810400788c */ /* 0x000fe4000bf26070 */
[----:B------:R-:W-:Y:S02]  /*1510*/  USEL UR14, UR15, 0x7, UP0 ;  /* 0x000000070f0e7887 */ /* 0x000fe40008000000 */
[----:B------:R-:W-:-:S02]  /*1520*/  UIADD3 UR13, UPT, UPT, UR13, 0x7e, URZ ;  /* 0x0000007e0d0d7890 */ /* 0x000fc4000fffe0ff */
[----:B------:R-:W-:Y:S02]  /*1530*/  UIADD3 UR5, UPT, UPT, UR14, -0x1, URZ ;  /* 0xffffffff0e057890 */ /* 0x000fe4000fffe0ff */
[----:B------:R-:W-:-:S03]  /*1540*/  UIADD3 UR7, UPT, UPT, UR15, -UR14, URZ ;  /* 0x8000000e0f077290 */ /* 0x000fc6000fffe0ff */
[----:B------:R-:W-:-:S04]  /*1550*/  @UP1 UIADD3 UR5, UPT, UPT, UR14, URZ, URZ ;  /* 0x000000ff0e051290 */ /* 0x000fc8000fffe0ff */
[----:B--2---:R-:W-:-:S12]  /*1560*/  UIADD3 UR5, UPT, UPT, UR5, 0x1, URZ ;  /* 0x0000000105057890 */ /* 0x004fd8000fffe0ff */
.L_x_35:
[----:B------:R-:W-:Y:S01]  /*1570*/  UISETP.NE.AND UP0, UPT, UR37, URZ, UPT ;  /* 0x000000ff2500728c */ /* 0x000fe2000bf05270 */
[----:B------:R-:W1:Y:S08]  /*1580*/  S2UR UR37, SR_CgaCtaId ;  /* 0x00000000002579c3 */ /* 0x000e700000008800 */
[----:B------:R-:W-:Y:S05]  /*1590*/  BRA.U UP0, `(.L_x_18) ;  /* 0x0000000100347547 */ /* 0x000fea000b800000 */
[----:B------:R-:W2:Y:S01]  /*15a0*/  S2R R2, SR_CgaCtaId ;  /* 0x0000000000027919 */ /* 0x000ea20000008800 */
[----:B------:R-:W-:-:S04]  /*15b0*/  MOV R3, 0x400 ;  /* 0x0000040000037802 */ /* 0x000fc80000000f00 */
[----:B--2---:R-:W-:Y:S02]  /*15c0*/  LEA R3, R2, R3, 0x18 ;  /* 0x0000000302037211 */ /* 0x004fe400078ec0ff */
[----:B------:R-:W-:-:S03]  /*15d0*/  SHF.L.U32 R2, R8, 0x1f, RZ ;  /* 0x0000001f08027819 */ /* 0x000fc600000006ff */
[----:B------:R-:W-:-:S04]  /*15e0*/  IMAD R3, R10, 0x8, R3 ;  /* 0x000000080a037824 */ /* 0x000fc800078e0203 */
[----:B------:R-:W2:Y:S02]  /*15f0*/  SYNCS.PHASECHK.TRANS64.TRYWAIT P0, [R3+URZ+0x110], R2 ;  /* 0x00011002030075a7 */ /* 0x000ea400080011ff */
[----:B--2---:R-:W-:Y:S05]  /*1600*/  @!P0 BRA `(.L_x_19) ;  /* 0x0000009c00208947 */ /* 0x004fea0003800000 */
.L_x_126:
[----:B------:R-:W-:Y:S01]  /*1610*/  VIADD R10, R10, 0x1 ;  /* 0x000000010a0a7836 */ /* 0x000fe20000000000 */
[----:B------:R2:W-:Y:S04]  /*1620*/  SYNCS.ARRIVE.TRANS64.A1T0 RZ, [R3+URZ+0x100], RZ ;  /* 0x000100ff03ff79a7 */ /* 0x0005e800081000ff */
[----:B------:R-:W-:-:S04]  /*1630*/  ISETP.NE.AND P0, PT, R10, 0x2, PT ;  /* 0x000000020a00780c */ /* 0x000fc80003f05270 */
[----:B------:R-:W-:Y:S02]  /*1640*/  SEL R10, R10, RZ, P0 ;  /* 0x000000ff0a0a7207 */ /* 0x000fe40000000000 */
[----:B--2---:R-:W-:-:S04]  /*1650*/  SEL R3, RZ, 0x1, P0 ;  /* 0x00000001ff037807 */ /* 0x004fc80000000000 */
[----:B------:R-:W-:-:S07]  /*1660*/  LOP3.LUT R8, R8, R3, RZ, 0x3c, !PT ;  /* 0x0000000308087212 */ /* 0x000fce00078e3cff */
.L_x_18:
[----:B------:R-:W-:Y:S01]  /*1670*/  UMOV UR4, 0x400 ;  /* 0x0000040000047882 */ /* 0x000fe20000000000 */
[----:B------:R-:W-:Y:S01]  /*1680*/  SHF.L.U32 R2, R15, 0x1f, RZ ;  /* 0x0000001f0f027819 */ /* 0x000fe200000006ff */
[----:B-1----:R-:W-:Y:S01]  /*1690*/  ULEA UR4, UR37, UR4, 0x18 ;  /* 0x0000000425047291 */ /* 0x002fe2000f8ec0ff */
[----:B------:R-:W-:Y:S01]  /*16a0*/  R2UR UR34, R21 ;  /* 0x00000000152272ca */ /* 0x000fe200000e0000 */
[----:B------:R-:W-:Y:S01]  /*16b0*/  UISETP.GE.U32.AND UP0, UPT, UR13, 0x7f, UPT ;  /* 0x0000007f0d00788c */ /* 0x000fe2000bf06070 */
[----:B------:R-:W-:Y:S01]  /*16c0*/  R2UR UR18, R20 ;  /* 0x00000000141272ca */ /* 0x000fe200000e0000 */
[----:B------:R-:W-:Y:S01]  /*16d0*/  ULEA UR8, UR6, UR4, 0x3 ;  /* 0x0000000406087291 */ /* 0x000fe2000f8e18ff */
[----:B------:R-:W-:-:S08]  /*16e0*/  UMOV UR21, URZ ;  /* 0x000000ff00157c82 */ /* 0x000fd00008000000 */
[----:B------:R1:W2:Y:S01]  /*16f0*/  SYNCS.PHASECHK.TRANS64.TRYWAIT P0, [UR8+0x38], R2 ;  /* 0x00003802ff0075a7 */ /* 0x0002a20008001108 */
[----:B------:R-:W-:Y:S02]  /*1700*/  USHF.L.U32 UR34, UR34, 0x7, URZ ;  /* 0x0000000722227899 */ /* 0x000fe400080006ff */
[----:B------:R-:W-:Y:S01]  /*1710*/  USHF.L.U32 UR18, UR18, 0x8, URZ ;  /* 0x0000000812127899 */ /* 0x000fe200080006ff */
[----:B------:R-:W-:Y:S11]  /*1720*/  BRA.U !UP0, `(.L_x_20) ;  /* 0x0000000108c07547 */ /* 0x000ff6000b800000 */
[----:B------:R-:W-:Y:S01]  /*1730*/  UIADD3 UR10, UPT, UPT, UR18, 0x80, URZ ;  /* 0x00000080120a7890 */ /* 0x000fe2000fffe0ff */
[----:B------:R-:W-:Y:S01]  /*1740*/  UMOV UR24, URZ ;  /* 0x000000ff00187c82 */ /* 0x000fe20008000000 */
[----:B------:R-:W-:-:S10]  /*1750*/  UMOV UR25, UR6 ;  /* 0x0000000600197c82 */ /* 0x000fd40008000000 */
.L_x_25:
[----:B-1----:R-:W-:Y:S01]  /*1760*/  ULEA UR33, UR25, UR4, 0x3 ;  /* 0x0000000419217291 */ /* 0x002fe2000f8e18ff */
[----:B--2---:R-:W-:Y:S01]  /*1770*/  @!P5 MOV R3, 0x6000 ;  /* 0x000060000003d802 */ /* 0x004fe20000000f00 */
[----:B--2---:R-:W-:Y:S10]  /*1780*/  @P0 BRA `(.L_x_21) ;  /* 0x00000000000c0947 */ /* 0x004ff40003800000 */
[----:B------:R-:W-:-:S04]  /*1790*/  SHF.L.U32 R5, R15, 0x1f, RZ ;  /* 0x0000001f0f057819 */ /* 0x000fc800000006ff */
[----:B------:R-:W2:Y:S02]  /*17a0*/  SYNCS.PHASECHK.TRANS64.TRYWAIT P0, [UR33+0x38], R5 ;  /* 0x00003805ff0075a7 */ /* 0x000ea40008001121 */
[----:B--2---:R-:W-:Y:S05]  /*17b0*/  @!P0 BRA `(.L_x_22) ;  /* 0x0000009800c88947 */ /* 0x004fea0003800000 */
.L_x_21:
[----:B------:R2:W-:Y:S01]  /*17c0*/  @!P5 SYNCS.ARRIVE.TRANS64 RZ, [UR33], R3 ;  /* 0x00000003ffffd9a7 */ /* 0x0005e20008000021 */
[----:B------:R-:W-:Y:S04]  /*17d0*/  BSSY.RECONVERGENT B0, `(.L_x_23) ;  /* 0x0000003000007945 */ /* 0x000fe80003800200 */
[----:B------:R-:W-:Y:S05]  /*17e0*/  @P4 BRA `(.L_x_24) ;  /* 0x0000000000044947 */ /* 0x000fea0003800000 */
[----:B------:R-:W-:Y:S05]  /*17f0*/  BPT.TRAP 0x1 ;  /* 0x000000040000795c */ /* 0x000fea0000300000 */
.L_x_24:
[----:B------:R-:W-:Y:S05]  /*1800*/  BSYNC.RECONVERGENT B0 ;  /* 0x0000000000007941 */ /* 0x000fea0003800200 */
.L_x_23:
[----:B------:R-:W-:Y:S02]  /*1810*/  UIADD3 UR6, UPT, UPT, UR25, 0x1, URZ ;  /* 0x0000000119067890 */ /* 0x000fe4000fffe0ff */
[----:B------:R-:W-:Y:S02]  /*1820*/  ULEA UR32, UR25, UR4, 0xd ;  /* 0x0000000419207291 */ /* 0x000fe4000f8e68ff */
[----:B------:R-:W-:Y:S02]  /*1830*/  UISETP.NE.AND UP0, UPT, UR6, 0x7, UPT ;  /* 0x000000070600788c */ /* 0x000fe4000bf05270 */
[----:B------:R-:W-:Y:S02]  /*1840*/  UIADD3 UR30, UP1, UPT, UR22, 0x80, URZ ;  /* 0x00000080161e7890 */ /* 0x000fe4000ff3e0ff */
[----:B------:R-:W-:Y:S02]  /*1850*/  USEL UR9, URZ, 0x1, UP0 ;  /* 0x00000001ff097887 */ /* 0x000fe40008000000 */
[----:B------:R-:W-:-:S02]  /*1860*/  USEL UR6, UR6, URZ, UP0 ;  /* 0x000000ff06067287 */ /* 0x000fc40008000000 */
[----:B------:R-:W-:Y:S02]  /*1870*/  UIADD3 UR28, UP0, UPT, UR22, 0x180, URZ ;  /* 0x00000180161c7890 */ /* 0x000fe4000ff1e0ff */
[----:B------:R-:W-:Y:S01]  /*1880*/  ULEA UR8, UR6, UR4, 0x3 ;  /* 0x0000000406087291 */ /* 0x000fe2000f8e18ff */
[----:B------:R-:W-:Y:S01]  /*1890*/  LOP3.LUT R15, R15, UR9, RZ, 0x3c, !PT ;  /* 0x000000090f0f7c12 */ /* 0x000fe2000f8e3cff */
[----:B------:R-:W-:Y:S02]  /*18a0*/  USHF.L.U32 UR35, UR24, 0x6, URZ ;  /* 0x0000000618237899 */ /* 0x000fe400080006ff */
[----:B------:R-:W-:Y:S01]  /*18b0*/  UIADD3.X UR31, UPT, UPT, URZ, UR23, URZ, UP1, !UPT ;  /* 0x00000017ff1f7290 */ /* 0x000fe20008ffe4ff */
[----:B-1----:R-:W-:Y:S01]  /*18c0*/  SHF.L.U32 R2, R15, 0x1f, RZ ;  /* 0x0000001f0f027819 */ /* 0x002fe200000006ff */
[----:B------:R-:W-:Y:S02]  /*18d0*/  UIADD3 UR32, UPT, UPT, UR32, 0xc400, URZ ;  /* 0x0000c40020207890 */ /* 0x000fe4000fffe0ff */
[----:B------:R-:W-:Y:S01]  /*18e0*/  UIADD3.X UR29, UPT, UPT, URZ, UR23, URZ, UP0, !UPT ;  /* 0x00000017ff1d7290 */ /* 0x000fe200087fe4ff */
[----:B------:R1:W1:Y:S01]  /*18f0*/  SYNCS.PHASECHK.TRANS64.TRYWAIT P0, [UR8+0x38], R2 ;  /* 0x00003802ff0075a7 */ /* 0x0002620008001108 */
[----:B------:R-:W-:Y:S01]  /*1900*/  ULEA UR8, UR25, UR4, 0xe ;  /* 0x0000000419087291 */ /* 0x000fe2000f8e70ff */
[----:B------:R-:W-:Y:S01]  /*1910*/  UMOV UR26, 0x0 ;  /* 0x00000000001a7882 */ /* 0x000fe20000000000 */
[----:B------:R-:W-:-:S02]  /*1920*/  UMOV UR27, 0x10000000 ;  /* 0x10000000001b7882 */ /* 0x000fc40000000000 */
[----:B------:R-:W-:Y:S01]  /*1930*/  UIADD3 UR16, UPT, UPT, UR8, 0x1a400, URZ ;  /* 0x0001a40008107890 */ /* 0x000fe2000fffe0ff */
[----:B------:R1:W-:Y:S01]  /*1940*/  UTMALDG.3D [UR32], [UR30], desc[UR26] ;  /* 0x00001a201e0075b4 */ /* 0x0003e20008011000 */
[----:B------:R-:W-:Y:S01]  /*1950*/  UIADD3 UR8, UPT, UPT, UR8, 0x1c400, URZ ;  /* 0x0001c40008087890 */ /* 0x000fe2000fffe0ff */
[----:B------:R-:W-:Y:S01]  /*1960*/  UMOV UR17, UR33 ;  /* 0x0000002100117c82 */ /* 0x000fe20008000000 */
[----:B------:R-:W-:Y:S01]  /*1970*/  UMOV UR20, UR36 ;  /* 0x0000002400147c82 */ /* 0x000fe20008000000 */
[----:B------:R-:W-:Y:S01]  /*1980*/  UMOV UR19, UR35 ;  /* 0x0000002300137c82 */ /* 0x000fe20008000000 */
[----:B------:R-:W-:Y:S01]  /*1990*/  UMOV UR12, UR36 ;  /* 0x00000024000c7c82 */ /* 0x000fe20008000000 */
[----:B------:R-:W-:Y:S01]  /*19a0*/  UMOV UR9, UR33 ;  /* 0x0000002100097c82 */ /* 0x000fe20008000000 */
[----:B------:R-:W-:Y:S01]  /*19b0*/  UMOV UR11, UR35 ;  /* 0x00000023000b7c82 */ /* 0x000fe20008000000 */
[----:B------:R1:W-:Y:S01]  /*19c0*/  UTMALDG.3D [UR16], [UR28], desc[UR26] ;  /* 0x00001a101c0075b4 */ /* 0x0003e20008011000 */
[----:B------:R-:W-:Y:S01]  /*19d0*/  UIADD3 UR24, UPT, UPT, UR24, 0x1, URZ ;  /* 0x0000000118187890 */ /* 0x000fe2000fffe0ff */
[----:B------:R-:W-:Y:S01]  /*19e0*/  UMOV UR21, UR5 ;  /* 0x0000000500157c82 */ /* 0x000fe20008000000 */
[----:B------:R-:W-:-:S02]  /*19f0*/  UMOV UR25, UR6 ;  /* 0x0000000600197c82 */ /* 0x000fc40008000000 */
[----:B------:R-:W-:Y:S01]  /*1a00*/  UISETP.NE.AND UP0, UPT, UR24, UR5, UPT ;  /* 0x000000051800728c */ /* 0x000fe2000bf05270 */
[----:B------:R1:W-:Y:S08]  /*1a10*/  UTMALDG.3D [UR8], [UR28], desc[UR26] ;  /* 0x00001a081c0075b4 */ /* 0x0003f00008011000 */
[----:B------:R-:W-:Y:S05]  /*1a20*/  BRA.U UP0, `(.L_x_25) ;  /* 0xfffffffd004c7547 */ /* 0x000fea000b83ffff */
.L_x_20:
[----:B-1----:R-:W-:Y:S01]  /*1a30*/  ULEA UR8, UR6, UR4, 0x3 ;  /* 0x0000000406087291 */ /* 0x002fe2000f8e18ff */
[----:B------:R-:W-:Y:S01]  /*1a40*/  SHF.L.U32 R2, R15, 0x1f, RZ ;  /* 0x0000001f0f027819 */ /* 0x000fe200000006ff */
[----:B------:R-:W-:Y:S01]  /*1a50*/  @!P1 SYNCS.ARRIVE.TRANS64.A1T0 RZ, [UR4+0xb8], RZ ;  /* 0x0000b8ffffff99a7 */ /* 0x000fe20008100004 */
[----:B------:R-:W-:-:S06]  /*1a60*/  UISETP.GT.AND UP0, UPT, UR15, UR14, UPT ;  /* 0x0000000e0f00728c */ /* 0x000fcc000bf04270 */
[----:B--2---:R1:W2:Y:S03]  /*1a70*/  SYNCS.PHASECHK.TRANS64.TRYWAIT P0, [UR8+0x38], R2 ;  /* 0x00003802ff0075a7 */ /* 0x0042a60008001108 */
[----:B------:R-:W-:Y:S05]  /*1a80*/  BRA.U !UP0, `(.L_x_26) ;  /* 0x0000000108c47547 */ /* 0x000fea000b800000 */
[----:B------:R-:W-:Y:S02]  /*1a90*/  UIADD3 UR29, UPT, UPT, UR7, UR21, URZ ;  /* 0x00000015071d7290 */ /* 0x000fe4000fffe0ff */
[----:B------:R-:W-:Y:S01]  /*1aa0*/  UIADD3 UR10, UPT, UPT, UR18, 0x80, URZ ;  /* 0x00000080120a7890 */ /* 0x000fe2000fffe0ff */
[----:B------:R-:W-:-:S11]  /*1ab0*/  UMOV UR35, UR6 ;  /* 0x0000000600237c82 */ /* 0x000fd60008000000 */
.L_x_31:
[----:B-1----:R-:W-:Y:S01]  /*1ac0*/  ULEA UR25, UR35, UR4, 0x3 ;  /* 0x0000000423197291 */ /* 0x002fe2000f8e18ff */
[----:B--2---:R-:W-:Y:S01]  /*1ad0*/  @!P5 MOV R3, 0x6000 ;  /* 0x000060000003d802 */ /* 0x004fe20000000f00 */
[----:B--2---:R-:W-:Y:S10]  /*1ae0*/  @P0 BRA `(.L_x_27) ;  /* 0x00000000000c0947 */ /* 0x004ff40003800000 */
[----:B------:R-:W-:-:S04]  /*1af0*/  SHF.L.U32 R5, R15, 0x1f, RZ ;  /* 0x0000001f0f057819 */ /* 0x000fc800000006ff */
[----:B------:R-:W2:Y:S02]  /*1b00*/  SYNCS.PHASECHK.TRANS64.TRYWAIT P0, [UR25+0x38], R5 ;  /* 0x00003805ff0075a7 */ /* 0x000ea40008001119 */
[----:B--2---:R-:W-:Y:S05]  /*1b10*/  @!P0 BRA `(.L_x_28) ;  /* 0x0000009800088947 */ /* 0x004fea0003800000 */
.L_x_27:
[----:B------:R2:W-:Y:S01]  /*1b20*/  @!P5 SYNCS.ARRIVE.TRANS64 RZ, [UR25], R3 ;  /* 0x00000003ffffd9a7 */ /* 0x0005e20008000019 */
[----:B------:R-:W-:Y:S04]  /*1b30*/  BSSY.RECONVERGENT B0, `(.L_x_29) ;  /* 0x0000003000007945 */ /* 0x000fe80003800200 */
[----:B------:R-:W-:Y:S05]  /*1b40*/  @P4 BRA `(.L_x_30) ;  /* 0x0000000000044947 */ /* 0x000fea0003800000 */
[----:B------:R-:W-:Y:S05]  /*1b50*/  BPT.TRAP 0x1 ;  /* 0x000000040000795c */ /* 0x000fea0000300000 */
.L_x_30:
[----:B------:R-:W-:Y:S05]  /*1b60*/  BSYNC.RECONVERGENT B0 ;  /* 0x0000000000007941 */ /* 0x000fea0003800200 */
.L_x_29:
        /* <DEDUP_REMOVED lines=10> */
[----:B------:R-:W-:Y:S01]  /*1c10*/  UIADD3 UR24, UPT, UPT, UR24, 0xc400, URZ ;  /* 0x0000c40018187890 */ /* 0x000fe2000fffe0ff */
[----:B-1----:R-:W-:Y:S01]  /*1c20*/  SHF.L.U32 R2, R15, 0x1f, RZ ;  /* 0x0000001f0f027819 */ /* 0x002fe200000006ff */
[----:B------:R-:W-:Y:S02]  /*1c30*/  UIADD3.X UR39, UPT, UPT, URZ, UR23, URZ, UP1, !UPT ;  /* 0x00000017ff277290 */ /* 0x000fe40008ffe4ff */
[----:B------:R-:W-:Y:S01]  /*1c40*/  UIADD3.X UR33, UPT, UPT, URZ, UR23, URZ, UP0, !UPT ;  /* 0x00000017ff217290 */ /* 0x000fe200087fe4ff */
[----:B------:R1:W1:Y:S01]  /*1c50*/  SYNCS.PHASECHK.TRANS64.TRYWAIT P0, [UR8+0x38], R2 ;  /* 0x00003802ff0075a7 */ /* 0x0002620008001108 */
[----:B------:R-:W-:Y:S01]  /*1c60*/  ULEA UR8, UR35, UR4, 0xe ;  /* 0x0000000423087291 */ /* 0x000fe2000f8e70ff */
[----:B------:R-:W-:Y:S01]  /*1c70*/  UMOV UR30, 0x0 ;  /* 0x00000000001e7882 */ /* 0x000fe20000000000 */
[----:B------:R-:W-:-:S02]  /*1c80*/  UMOV UR31, 0x10000000 ;  /* 0x10000000001f7882 */ /* 0x000fc40000000000 */
[----:B------:R-:W-:Y:S02]  /*1c90*/  UIADD3 UR16, UPT, UPT, UR8, 0x1a400, URZ ;  /* 0x0001a40008107890 */ /* 0x000fe4000fffe0ff */
[----:B------:R-:W-:Y:S01]  /*1ca0*/  UIADD3 UR8, UPT, UPT, UR8, 0x1c400, URZ ;  /* 0x0001c40008087890 */ /* 0x000fe2000fffe0ff */
[----:B------:R-:W-:Y:S01]  /*1cb0*/  UMOV UR26, UR34 ;  /* 0x00000022001a7c82 */ /* 0x000fe20008000000 */
[----:B------:R-:W-:Y:S01]  /*1cc0*/  UMOV UR28, UR36 ;  /* 0x00000024001c7c82 */ /* 0x000fe20008000000 */
[----:B------:R-:W-:Y:S01]  /*1cd0*/  UMOV UR17, UR25 ;  /* 0x0000001900117c82 */ /* 0x000fe20008000000 */
[----:B------:R-:W-:Y:S01]  /*1ce0*/  UMOV UR20, UR36 ;  /* 0x0000002400147c82 */ /* 0x000fe20008000000 */
[----:B------:R-:W-:Y:S01]  /*1cf0*/  UMOV UR19, UR27 ;  /* 0x0000001b00137c82 */ /* 0x000fe20008000000 */
[----:B------:R-:W-:Y:S01]  /*1d00*/  UMOV UR12, UR36 ;  /* 0x00000024000c7c82 */ /* 0x000fe20008000000 */
[----:B------:R-:W-:Y:S01]  /*1d10*/  UMOV UR9, UR25 ;  /* 0x0000001900097c82 */ /* 0x000fe20008000000 */
[----:B------:R1:W-:Y:S01]  /*1d20*/  UTMALDG.3D [UR24], [UR38], desc[UR30] ;  /* 0x00001e18260075b4 */ /* 0x0003e20008011000 */
[----:B------:R-:W-:Y:S01]  /*1d30*/  UMOV UR11, UR27 ;  /* 0x0000001b000b7c82 */ /* 0x000fe20008000000 */
[----:B------:R-:W-:Y:S01]  /*1d40*/  UIADD3 UR21, UPT, UPT, UR21, 0x1, URZ ;  /* 0x0000000115157890 */ /* 0x000fe2000fffe0ff */
[----:B------:R-:W-:-:S03]  /*1d50*/  UMOV UR35, UR6 ;  /* 0x0000000600237c82 */ /* 0x000fc60008000000 */
[----:B------:R-:W-:Y:S01]  /*1d60*/  UISETP.NE.AND UP0, UPT, UR21, UR29, UPT ;  /* 0x0000001d1500728c */ /* 0x000fe2000bf05270 */
[----:B------:R1:W-:Y:S01]  /*1d70*/  UTMALDG.3D [UR16], [UR32], desc[UR30] ;  /* 0x00001e10200075b4 */ /* 0x0003e20008011000 */
[----:B------:R1:W-:Y:S07]  /*1d80*/  UTMALDG.3D [UR8], [UR32], desc[UR30] ;  /* 0x00001e08200075b4 */ /* 0x0003ee0008011000 */
[----:B------:R-:W-:Y:S05]  /*1d90*/  BRA.U UP0, `(.L_x_31) ;  /* 0xfffffffd00487547 */ /* 0x000fea000b83ffff */
.L_x_26:
[----:B-1----:R-:W-:Y:S01]  /*1da0*/  LEA R2, R14, UR4, 0x3 ;  /* 0x000000040e027c11 */ /* 0x002fe2000f8e18ff */
[----:B------:R-:W-:Y:S01]  /*1db0*/  NOP ;  /* 0x0000000000007918 */ /* 0x000fe20000000000 */
[----:B--2---:R-:W-:Y:S02]  /*1dc0*/  SHF.L.U32 R3, R12, 0x1f, RZ ;  /* 0x0000001f0c037819 */ /* 0x004fe400000006ff */
[----:B------:R-:W-:Y:S02]  /*1dd0*/  LEA R4, R14, UR4, 0x4 ;  /* 0x000000040e047c11 */ /* 0x000fe4000f8e20ff */
[----:B------:R-:W1:Y:S02]  /*1de0*/  SYNCS.PHASECHK.TRANS64.TRYWAIT P0, [R2+URZ+0xc0], R3 ;  /* 0x0000c003020075a7 */ /* 0x000e6400080011ff */
[----:B-1----:R-:W-:Y:S05]  /*1df0*/  @!P0 BRA `(.L_x_32) ;  /* 0x0000009400688947 */ /* 0x002fea0003800000 */
.L_x_129:
[----:B------:R-:W2:Y:S01]  /*1e00*/  LDS.128 R4, [R4+0x130] ;  /* 0x0001300004047984 */ /* 0x000ea20000000c00 */
[----:B---3--:R-:W-:Y:S01]  /*1e10*/  ISETP.GE.AND P0, PT, R72, 0x1, PT ;  /* 0x000000014800780c */ /* 0x008fe20003f06270 */
[----:B-1----:R-:W-:Y:S01]  /*1e20*/  VIADD R2, R2, 0xd0 ;  /* 0x000000d002027836 */ /* 0x002fe20000000000 */
[----:B------:R-:W-:Y:S01]  /*1e30*/  @!PT LDS RZ, [RZ] ;  /* 0x00000000fffff984 */ /* 0x000fe20000000800 */
[----:B------:R-:W-:Y:S01]  /*1e40*/  @!PT LDS RZ, [RZ] ;  /* 0x00000000fffff984 */ /* 0x000fe20000000800 */
[----:B------:R-:W-:Y:S01]  /*1e50*/  @!PT LDS RZ, [RZ] ;  /* 0x00000000fffff984 */ /* 0x000fe20000000800 */
[----:B------:R-:W-:Y:S01]  /*1e60*/  @!PT LDS RZ, [RZ] ;  /* 0x00000000fffff984 */ /* 0x000fe20000000800 */
[----:B------:R1:W-:Y:S06]  /*1e70*/  MEMBAR.ALL.CTA ;  /* 0x0000000000007992 */ /* 0x0003ec0000008000 */
[----:B-1----:R-:W1:Y:S01]  /*1e80*/  FENCE.VIEW.ASYNC.S ;  /* 0x00000000000073c6 */ /* 0x002e620000000000 */
[----:B------:R-:W-:-:S04]  /*1e90*/  PRMT R2, RZ, 0x654, R2 ;  /* 0x00000654ff027816 */ /* 0x000fc80000000002 */
[----:B-1----:R1:W-:Y:S01]  /*1ea0*/  SYNCS.ARRIVE.TRANS64.RED.A1T0 RZ, [R2+URZ], RZ ;  /* 0x000000ff02ff79a7 */ /* 0x0023e200081004ff */
[----:B--2---:R-:W-:-:S13]  /*1eb0*/  LOP3.LUT P2, RZ, R6, 0x1, RZ, 0xc0, !PT ;  /* 0x0000000106ff7812 */ /* 0x004fda000784c0ff */
[----:B------:R-:W-:Y:S01]  /*1ec0*/  @P2 SHF.R.U32.HI R3, RZ, 0x10, R5 ;  /* 0x00000010ff032819 */ /* 0x000fe20000011605 */
[----:B------:R-:W-:Y:S01]  /*1ed0*/  VOTEU.ANY UP0, P2 ;  /* 0x0000000000ff7886 */ /* 0x000fe20001000100 */
[----:B------:R-:W-:Y:S02]  /*1ee0*/  @P2 MOV R13, R4 ;  /* 0x00000004000d2202 */ /* 0x000fe40000000f00 */
[----:B------:R-:W-:Y:S02]  /*1ef0*/  @P2 R2UR.BROADCAST UR8, R3 ;  /* 0x00000000030822ca */ /* 0x000fe400008e0000 */
[----:B------:R-:W-:-:S11]  /*1f00*/  @P2 LOP3.LUT R11, R5, 0xffff, RZ, 0xc0, !PT ;  /* 0x0000ffff050b2812 */ /* 0x000fd600078ec0ff */
[----:B------:R-:W-:Y:S01]  /*1f10*/  @UP0 UMOV UR36, UR8 ;  /* 0x0000000800240c82 */ /* 0x000fe20008000000 */
[----:B-1----:R-:W-:Y:S05]  /*1f20*/  @!P0 BRA `(.L_x_33) ;  /* 0x0000000000b88947 */ /* 0x002fea0003800000 */
[----:B------:R-:W4:Y:S01]  /*1f30*/  LDC.64 R4, c[0x0][0xb18] ;  /* 0x0002c600ff047b82 */ /* 0x000f220000000a00 */
[----:B------:R-:W-:-:S07]  /*1f40*/  ISETP.NE.AND P3, PT, R72, 0x1, PT ;  /* 0x000000014800780c */ /* 0x000fce0003f65270 */
[----:B------:R-:W1:Y:S08]  /*1f50*/  LDC.64 R6, c[0x0][0xb10] ;  /* 0x0002c400ff067b82 */ /* 0x000e700000000a00 */
[----:B------:R-:W2:Y:S08]  /*1f60*/  LDC R16, c[0x0][0xb20] ;  /* 0x0002c800ff107b82 */ /* 0x000eb00000000800 */
[----:B------:R-:W3:Y:S01]  /*1f70*/  LDC R18, c[0x0][0xb0c] ;  /* 0x0002c300ff127b82 */ /* 0x000ee20000000800 */
[----:B----4-:R-:W-:Y:S01]  /*1f80*/  IMAD.HI.U32 R17, R0, R5, RZ ;  /* 0x0000000500117227 */ /* 0x010fe200078e00ff */
[----:B------:R-:W-:-:S03]  /*1f90*/  ISETP.NE.AND P0, PT, R4, 0x1, PT ;  /* 0x000000010400780c */ /* 0x000fc60003f05270 */
[----:B------:R-:W-:-:S03]  /*1fa0*/  IMAD.HI.U32 R5, R11, R5, RZ ;  /* 0x000000050b057227 */ /* 0x000fc600078e00ff */
[----:B------:R-:W4:Y:S01]  /*1fb0*/  LDC.64 R2, c[0x0][0xb28] ;  /* 0x0002ca00ff027b82 */ /* 0x000f220000000a00 */
[----:B-1----:R-:W-:-:S04]  /*1fc0*/  IMAD.HI.U32 R20, R9, R6, RZ ;  /* 0x0000000609147227 */ /* 0x002fc800078e00ff */
[----:B------:R-:W-:Y:S01]  /*1fd0*/  IMAD.HI.U32 R22, R13, R6, RZ ;  /* 0x000000060d167227 */ /* 0x000fe200078e00ff */
[----:B------:R-:W-:Y:S02]  /*1fe0*/  SHF.R.U32.HI R20, RZ, R7, R20 ;  /* 0x00000007ff147219 */ /* 0x000fe40000011614 */
[-C--:B--2---:R-:W-:Y:S02]  /*1ff0*/  SHF.R.U32.HI R17, RZ, R16.reuse, R17 ;  /* 0x00000010ff117219 */ /* 0x084fe40000011611 */
[----:B------:R-:W-:Y:S02]  /*2000*/  SHF.R.U32.HI R16, RZ, R16, R5 ;  /* 0x00000010ff107219 */ /* 0x000fe40000011605 */
[----:B------:R-:W-:Y:S02]  /*2010*/  SEL R17, R0, R17, !P0 ;  /* 0x0000001100117207 */ /* 0x000fe40004000000 */
[----:B------:R-:W-:Y:S02]  /*2020*/  SHF.R.U32.HI R22, RZ, R7, R22 ;  /* 0x00000007ff167219 */ /* 0x000fe40000011616 */
[----:B---3--:R-:W-:-:S02]  /*2030*/  ISETP.NE.AND P1, PT, R18, 0x1, PT ;  /* 0x000000011200780c */ /* 0x008fc40003f25270 */
[----:B------:R-:W-:Y:S02]  /*2040*/  SEL R5, R11, R16, !P0 ;  /* 0x000000100b057207 */ /* 0x000fe40004000000 */
[----:B------:R-:W-:Y:S02]  /*2050*/  SEL R19, R9, R20, !P1 ;  /* 0x0000001409137207 */ /* 0x000fe40004800000 */
[----:B------:R-:W-:Y:S01]  /*2060*/  SEL R7, R13, R22, !P1 ;  /* 0x000000160d077207 */ /* 0x000fe20004800000 */
[----:B----4-:R-:W-:-:S04]  /*2070*/  IMAD.HI.U32 R20, R17, R2, RZ ;  /* 0x0000000211147227 */ /* 0x010fc800078e00ff */
[----:B------:R-:W-:Y:S01]  /*2080*/  IMAD.HI.U32 R6, R19, R2, RZ ;  /* 0x0000000213067227 */ /* 0x000fe200078e00ff */
[----:B------:R-:W-:-:S04]  /*2090*/  @P3 SHF.R.U32.HI R17, RZ, R3, R20 ;  /* 0x00000003ff113219 */ /* 0x000fc80000011614 */
        /* <DEDUP_REMOVED lines=8> */
[----:B------:R-:W-:-:S04]  /*2120*/  @!P0 IMAD.HI.U32 R16, R7, R2, RZ ;  /* 0x0000000207108227 */ /* 0x000fc800078e00ff */
[----:B------:R-:W-:Y:S01]  /*2130*/  IMAD.MOV R2, RZ, RZ, -R6 ;  /* 0x000000ffff027224 */ /* 0x000fe200078e0a06 */
[----:B------:R-:W-:-:S03]  /*2140*/  @!P0 SHF.R.U32.HI R16, RZ, R3, R16 ;  /* 0x00000003ff108219 */ /* 0x000fc60000011610 */
[----:B------:R-:W-:Y:S01]  /*2150*/  IMAD R2, R72, R2, R5 ;  /* 0x0000000248027224 */ /* 0x000fe200078e0205 */
[----:B------:R-:W-:Y:S02]  /*2160*/  @!P0 SEL R3, R7, R16, !P3 ;  /* 0x0000001007038207 */ /* 0x000fe40005800000 */
[----:B------:R-:W-:-:S03]  /*2170*/  IADD3 R16, PT, PT, -R5, RZ, RZ ;  /* 0x000000ff05107210 */ /* 0x000fc60007ffe1ff */
[--C-:B------:R-:W-:Y:S02]  /*2180*/  @!P0 IMAD.IADD R6, R6, 0x1, -R3.reuse ;  /* 0x0000000106068824 */ /* 0x100fe400078e0a03 */
[----:B------:R-:W-:Y:S01]  /*2190*/  @!P0 IMAD R3, R2, R19, R3 ;  /* 0x0000001302038224 */ /* 0x000fe200078e0203 */
[----:B------:R-:W-:Y:S01]  /*21a0*/  IADD3 R2, PT, PT, -R7, RZ, RZ ;  /* 0x000000ff07027210 */ /* 0x000fe20007ffe1ff */
[----:B------:R-:W-:Y:S02]  /*21b0*/  @!P0 IMAD R5, R72, R6, R7 ;  /* 0x0000000648058224 */ /* 0x000fe400078e0207 */
[----:B------:R-:W-:Y:S02]  /*21c0*/  IMAD R11, R4, R16, R11 ;  /* 0x00000010040b7224 */ /* 0x000fe400078e020b */
[----:B------:R-:W-:Y:S02]  /*21d0*/  @!P0 IMAD.MOV.U32 R7, RZ, RZ, R3 ;  /* 0x000000ffff078224 */ /* 0x000fe400078e0003 */
[----:B------:R-:W-:-:S02]  /*21e0*/  IMAD R2, R18, R2, R13 ;  /* 0x0000000212027224 */ /* 0x000fc400078e020d */
[----:B------:R-:W-:Y:S02]  /*21f0*/  IMAD R11, R5, R4, R11 ;  /* 0x00000004050b7224 */ /* 0x000fe400078e020b */
[----:B------:R-:W-:Y:S02]  /*2200*/  IMAD R13, R7, R18, R2 ;  /* 0x00000012070d7224 */ /* 0x000fe400078e0202 */
.L_x_33:
[----:B------:R-:W1:Y:S02]  /*2210*/  LDCU UR8, c[0x0][0xb30] ;  /* 0x00016600ff0877ac */ /* 0x000e640008000800 */
[----:B-1----:R-:W-:-:S09]  /*2220*/  UISETP.NE.AND UP0, UPT, UR8, 0x1, UPT ;  /* 0x000000010800788c */ /* 0x002fd2000bf05270 */
[----:B------:R-:W-:Y:S05]  /*2230*/  BRA.U UP0, `(.L_x_34) ;  /* 0x0000000100407547 */ /* 0x000fea000b800000 */
[----:B------:R-:W1:Y:S08]  /*2240*/  LDC.64 R4, c[0x0][0xb10] ;  /* 0x0002c400ff047b82 */ /* 0x000e700000000a00 */
[----:B------:R-:W2:Y:S08]  /*2250*/  LDC.64 R2, c[0x0][0xb18] ;  /* 0x0002c600ff027b82 */ /* 0x000eb00000000a00 */
[----:B------:R-:W3:Y:S08]  /*2260*/  LDC R6, c[0x0][0xb20] ;  /* 0x0002c800ff067b82 */ /* 0x000ef00000000800 */
[----:B------:R-:W4:Y:S01]  /*2270*/  LDC R16, c[0x0][0xb0c] ;  /* 0x0002c300ff107b82 */ /* 0x000f220000000800 */
[----:B-1----:R-:W-:-:S05]  /*2280*/  IMAD.HI.U32 R4, R13, R4, RZ ;  /* 0x000000040d047227 */ /* 0x002fca00078e00ff */
[----:B------:R-:W-:Y:S01]  /*2290*/  SHF.R.U32.HI R4, RZ, R5, R4 ;  /* 0x00000005ff047219 */ /* 0x000fe20000011604 */
[----:B--2---:R-:W-:Y:S01]  /*22a0*/  IMAD.HI.U32 R3, R11, R3, RZ ;  /* 0x000000030b037227 */ /* 0x004fe200078e00ff */
[----:B------:R-:W-:-:S04]  /*22b0*/  ISETP.NE.AND P0, PT, R2, 0x1, PT ;  /* 0x000000010200780c */ /* 0x000fc80003f05270 */
[----:B---3--:R-:W-:-:S04]  /*22c0*/  SHF.R.U32.HI R6, RZ, R6, R3 ;  /* 0x00000006ff067219 */ /* 0x008fc80000011603 */
[----:B------:R-:W-:Y:S02]  /*22d0*/  SEL R3, R11, R6, !P0 ;  /* 0x000000060b037207 */ /* 0x000fe40004000000 */
[----:B----4-:R-:W-:-:S04]  /*22e0*/  ISETP.NE.AND P1, PT, R16, 0x1, PT ;  /* 0x000000011000780c */ /* 0x010fc80003f25270 */
[----:B------:R-:W-:-:S05]  /*22f0*/  SEL R4, R13, R4, !P1 ;  /* 0x000000040d047207 */ /* 0x000fca0004800000 */
[----:B------:R-:W-:Y:S02]  /*2300*/  IMAD.IADD R5, R3, 0x1, -R4 ;  /* 0x0000000103057824 */ /* 0x000fe400078e0a04 */
[----:B------:R-:W-:Y:S02]  /*2310*/  IMAD.IADD R3, R4, 0x1, -R3 ;  /* 0x0000000104037824 */ /* 0x000fe400078e0a03 */
[----:B------:R-:W-:Y:S02]  /*2320*/  IMAD R13, R5, R16, R13 ;  /* 0x00000010050d7224 */ /* 0x000fe400078e020d */
[----:B------:R-:W-:-:S07]  /*2330*/  IMAD R11, R3, R2, R11 ;  /* 0x00000002030b7224 */ /* 0x000fce00078e020b */
.L_x_34:
[----:B------:R-:W-:Y:S01]  /*2340*/  VIADD R14, R14, 0x1 ;  /* 0x000000010e0e7836 */ /* 0x000fe20000000000 */
[----:B------:R-:W-:Y:S01]  /*2350*/  PLOP3.LUT P1, PT, PT, PT, PT, 0x80, 0x8 ;  /* 0x000000000008781c */ /* 0x000fe20003f2f070 */
[----:B------:R-:W-:Y:S02]  /*2360*/  IMAD.IADD R21, R13, 0x1, R152 ;  /* 0x000000010d157824 */ /* 0x000fe400078e0298 */
[----:B------:R-:W-:Y:S01]  /*2370*/  IMAD.IADD R20, R11, 0x1, R150 ;  /* 0x000000010b147824 */ /* 0x000fe200078e0296 */
[----:B------:R-:W-:-:S04]  /*2380*/  ISETP.NE.AND P0, PT, R14, 0x2, PT ;  /* 0x000000020e00780c */ /* 0x000fc80003f05270 */
[----:B------:R-:W-:Y:S02]  /*2390*/  SEL R3, RZ, 0x1, P0 ;  /* 0x00000001ff037807 */ /* 0x000fe40000000000 */
[----:B------:R-:W-:Y:S02]  /*23a0*/  SEL R14, R14, RZ, P0 ;  /* 0x000000ff0e0e7207 */ /* 0x000fe40000000000 */
[----:B------:R-:W-:Y:S01]  /*23b0*/  LOP3.LUT R12, R12, R3, RZ, 0x3c, !PT ;  /* 0x000000030c0c7212 */ /* 0x000fe200078e3cff */
[----:B------:R-:W-:Y:S06]  /*23c0*/  @P2 BRA `(.L_x_35) ;  /* 0xfffffff000682947 */ /* 0x000fec000383ffff */
[----:B------:R-:W-:Y:S01]  /*23d0*/  UIADD3 UR4, UPT, UPT, UR4, 0x38, URZ ;  /* 0x0000003804047890 */ /* 0x000fe2000fffe0ff */
[----:B------:R-:W-:-:S03]  /*23e0*/  SHF.L.U32 R3, R15, 0x1f, RZ ;  /* 0x0000001f0f037819 */ /* 0x000fc600000006ff */
[----:B------:R-:W-:-:S09]  /*23f0*/  ULEA UR5, UR6, UR4, 0x3 ;  /* 0x0000000406057291 */ /* 0x000fd2000f8e18ff */
[----:B------:R-:W1:Y:S02]  /*2400*/  SYNCS.PHASECHK.TRANS64.TRYWAIT P0, [UR5], R3 ;  /* 0x00000003ff0075a7 */ /* 0x000e640008001105 */
[----:B-1----:R-:W-:Y:S05]  /*2410*/  @!P0 BRA `(.L_x_36) ;  /* 0x0000008c00f48947 */ /* 0x002fea0003800000 */
.L_x_131:
[----:B------:R-:W-:-:S04]  /*2420*/  UIADD3 UR6, UPT, UPT, UR6, 0x1, URZ ;  /* 0x0000000106067890 */ /* 0x000fc8000fffe0ff */
[----:B------:R-:W-:-:S04]  /*2430*/  UISETP.NE.AND UP0, UPT, UR6, 0x7, UPT ;  /* 0x000000070600788c */ /* 0x000fc8000bf05270 */
[----:B------:R-:W-:Y:S02]  /*2440*/  USEL UR7, URZ, 0x1, UP0 ;  /* 0x00000001ff077887 */ /* 0x000fe40008000000 */
[----:B------:R-:W-:-:S04]  /*2450*/  USEL UR6, UR6, URZ, UP0 ;  /* 0x000000ff06067287 */ /* 0x000fc80008000000 */
[----:B------:R-:W-:Y:S01]  /*2460*/  ULEA UR5, UR6, UR4, 0x3 ;  /* 0x0000000406057291 */ /* 0x000fe2000f8e18ff */
[----:B------:R-:W-:-:S04]  /*2470*/  LOP3.LUT R2, R15, UR7, RZ, 0x3c, !PT ;  /* 0x000000070f027c12 */ /* 0x000fc8000f8e3cff */
[----:B-1----:R-:W-:-:S04]  /*2480*/  SHF.L.U32 R3, R2, 0x1f, RZ ;  /* 0x0000001f02037819 */ /* 0x002fc800000006ff */
[----:B------:R-:W1:Y:S02]  /*2490*/  SYNCS.PHASECHK.TRANS64.TRYWAIT P0, [UR5], R3 ;  /* 0x00000003ff0075a7 */ /* 0x000e640008001105 */
[----:B-1----:R-:W-:Y:S05]  /*24a0*/  @!P0 BRA `(.L_x_37) ;  /* 0x0000008c00e88947 */ /* 0x002fea0003800000 */
.L_x_133:
        /* <DEDUP_REMOVED lines=9> */
.L_x_135:
        /* <DEDUP_REMOVED lines=9> */
.L_x_137:
        /* <DEDUP_REMOVED lines=9> */
.L_x_139:
        /* <DEDUP_REMOVED lines=9> */
.L_x_141:
[----:B------:R-:W-:-:S04]  /*26f0*/  UIADD3 UR6, UPT, UPT, UR6, 0x1, URZ ;  /* 0x0000000106067890 */ /* 0x000fc8000fffe0ff */
[----:B------:R-:W-:-:S04]  /*2700*/  UISETP.NE.AND UP0, UPT, UR6, 0x7, UPT ;  /* 0x000000070600788c */ /* 0x000fc8000bf05270 */
[----:B------:R-:W-:Y:S02]  /*2710*/  USEL UR5, URZ, 0x1, UP0 ;  /* 0x00000001ff057887 */ /* 0x000fe40008000000 */
[----:B------:R-:W-:-:S04]  /*2720*/  USEL UR6, UR6, URZ, UP0 ;  /* 0x000000ff06067287 */ /* 0x000fc80008000000 */
[----:B------:R-:W-:Y:S01]  /*2730*/  ULEA UR6, UR6, UR4, 0x3 ;  /* 0x0000000406067291 */ /* 0x000fe2000f8e18ff */
[----:B-1----:R-:W-:-:S04]  /*2740*/  LOP3.LUT R3, R2, UR5, RZ, 0x3c, !PT ;  /* 0x0000000502037c12 */ /* 0x002fc8000f8e3cff */
[----:B------:R-:W-:Y:S01]  /*2750*/  SHF.L.U32 R3, R3, 0x1f, RZ ;  /* 0x0000001f03037819 */ /* 0x000fe200000006ff */
[----:B----4-:R-:W-:-:S07]  /*2760*/  IMAD.U32 R0, RZ, RZ, UR6 ;  /* 0x00000006ff007e24 */ /* 0x010fce000f8e00ff */
.L_x_42:
[----:B-1----:R1:W2:Y:S02]  /*2770*/  SYNCS.PHASECHK.TRANS64.TRYWAIT P0, [R0+URZ], R3 ;  /* 0x00000003000075a7 */ /* 0x0022a400080011ff */
[----:B--2---:R-:W-:Y:S05]  /*2780*/  @!P0 NANOSLEEP.SYNCS 0x989680 ;  /* 0x009896800000895d */ /* 0x004fea0003900000 */
[----:B------:R-:W2:Y:S02]  /*2790*/  @!P0 SYNCS.PHASECHK.TRANS64 P0, [R0+URZ], R3 ;  /* 0x00000003000085a7 */ /* 0x000ea400080010ff */
[----:B--2---:R-:W-:Y:S05]  /*27a0*/  @P0 EXIT ;  /* 0x000000000000094d */ /* 0x004fea0003800000 */
[----:B------:R-:W-:Y:S05]  /*27b0*/  BRA `(.L_x_42) ;  /* 0xfffffffc00ec7947 */ /* 0x000fea000383ffff */
.L_x_17:
[----:B------:R-:W-:-:S04]  /*27c0*/  UISETP.NE.AND UP1, UPT, UR37, URZ, UPT ;  /* 0x000000ff2500728c */ /* 0x000fc8000bf25270 */
[----:B------:R-:W-:-:S09]  /*27d0*/  UISETP.NE.OR UP1, UPT, UR8, 0x1, UP1 ;  /* 0x000000010800788c */ /* 0x000fd20008f25670 */
[----:B------:R-:W-:Y:S05]  /*27e0*/  BRA.U UP1, `(.L_x_43) ;  /* 0x0000000501487547 */ /* 0x000fea000b800000 */
[----:B------:R-:W-:Y:S01]  /*27f0*/  ISETP.NE.AND P2, PT, R2, RZ, PT ;  /* 0x000000ff0200720c */ /* 0x000fe20003f45270 */
[----:B------:R-:W-:Y:S01]  /*2800*/  IMAD.MOV.U32 R12, RZ, RZ, 0x1 ;  /* 0x00000001ff0c7424 */ /* 0x000fe200078e00ff */
[----:B------:R-:W-:Y:S02]  /*2810*/  CS2R R10, SRZ ;  /* 0x00000000000a7805 */ /* 0x000fe4000001ff00 */
[----:B------:R-:W-:Y:S01]  /*2820*/  CS2R R8, SRZ ;  /* 0x0000000000087805 */ /* 0x000fe2000001ff00 */
[----:B------:R-:W-:Y:S01]  /*2830*/  UMOV UR4, 0x400 ;  /* 0x0000040000047882 */ /* 0x000fe20000000000 */
[----:B------:R-:W-:Y:S01]  /*2840*/  UMOV UR6, URZ ;  /* 0x000000ff00067c82 */ /* 0x000fe20008000000 */
[----:B------:R-:W-:-:S12]  /*2850*/  ULEA UR37, UR37, UR4, 0x18 ;  /* 0x0000000425257291 */ /* 0x000fd8000f8ec0ff */
.L_x_47:
[----:B------:R-:W-:Y:S02]  /*2860*/  LEA R0, R8, UR37, 0x3 ;  /* 0x0000002508007c11 */ /* 0x000fe4000f8e18ff */
[----:B------:R-:W-:-:S03]  /*2870*/  SHF.L.U32 R5, R9, 0x1f, RZ ;  /* 0x0000001f09057819 */ /* 0x000fc600000006ff */
[----:B------:R-:W-:Y:S01]  /*2880*/  VIADD R4, R0, 0x110 ;  /* 0x0000011000047836 */ /* 0x000fe20000000000 */
[----:B------:R-:W1:Y:S02]  /*2890*/  SYNCS.PHASECHK.TRANS64.TRYWAIT P0, [R0+URZ+0x100], R5 ;  /* 0x00010005000075a7 */ /* 0x000e6400080011ff */
[----:B-1----:R-:W-:Y:S05]  /*28a0*/  @!P0 BRA `(.L_x_44) ;  /* 0x0000008c00608947 */ /* 0x002fea0003800000 */
.L_x_142:
[----:B------:R-:W-:Y:S01]  /*28b0*/  ULEA UR5, UR6, UR37, 0x3 ;  /* 0x0000002506057291 */ /* 0x000fe2000f8e18ff */
[----:B------:R-:W-:Y:S02]  /*28c0*/  PRMT R4, RZ, 0x654, R4 ;  /* 0x00000654ff047816 */ /* 0x000fe40000000004 */
[----:B-1----:R-:W-:Y:S01]  /*28d0*/  SHF.L.U32 R5, R12, 0x1f, RZ ;  /* 0x0000001f0c057819 */ /* 0x002fe200000006ff */
[----:B------:R-:W-:Y:S01]  /*28e0*/  UIADD3 UR4, UPT, UPT, UR5, 0xc0, URZ ;  /* 0x000000c005047890 */ /* 0x000fe2000fffe0ff */
[----:B------:R1:W-:Y:S05]  /*28f0*/  SYNCS.ARRIVE.TRANS64.RED.A1T0 RZ, [R4+URZ], RZ ;  /* 0x000000ff04ff79a7 */ /* 0x0003ea00081004ff */
[----:B------:R-:W-:Y:S01]  /*2900*/  IMAD.U32 R7, RZ, RZ, UR4 ;  /* 0x00000004ff077e24 */ /* 0x000fe2000f8e00ff */
[----:B------:R-:W2:Y:S04]  /*2910*/  SYNCS.PHASECHK.TRANS64.TRYWAIT P0, [UR5+0xd0], R5 ;  /* 0x0000d005ff0075a7 */ /* 0x000ea80008001105 */
[----:B------:R-:W-:Y:S01]  /*2920*/  PRMT R6, R2, 0x654, R7 ;  /* 0x0000065402067816 */ /* 0x000fe20000000007 */
[----:B-1----:R-:W-:Y:S01]  /*2930*/  @!P2 IMAD.MOV.U32 R4, RZ, RZ, 0x10 ;  /* 0x00000010ff04a424 */ /* 0x002fe200078e00ff */
[----:B--2---:R-:W-:Y:S06]  /*2940*/  @!P0 BRA `(.L_x_45) ;  /* 0x0000008c004c8947 */ /* 0x004fec0003800000 */
.L_x_144:
[----:B------:R-:W-:Y:S01]  /*2950*/  ULEA UR4, UR6, UR37, 0x4 ;  /* 0x0000002506047291 */ /* 0x000fe2000f8e20ff */
[----:B------:R-:W-:Y:S01]  /*2960*/  SEL R3, R6, R3, !P2 ;  /* 0x0000000306037207 */ /* 0x000fe20005000000 */
[----:B------:R-:W-:Y:S01]  /*2970*/  UIADD3 UR5, UPT, UPT, UR5, 0xc0, URZ ;  /* 0x000000c005057890 */ /* 0x000fe2000fffe0ff */
[----:B-1----:R-:W-:Y:S01]  /*2980*/  LEA R0, R11, UR37, 0x3 ;  /* 0x000000250b007c11 */ /* 0x002fe2000f8e18ff */
[----:B------:R-:W-:Y:S01]  /*2990*/  UIADD3 UR4, UPT, UPT, UR4, 0x130, URZ ;  /* 0x0000013004047890 */ /* 0x000fe2000fffe0ff */
[----:B------:R-:W-:Y:S01]  /*29a0*/  SHF.L.U32 R5, R10, 0x1f, RZ ;  /* 0x0000001f0a057819 */ /* 0x000fe200000006ff */
[----:B------:R1:W-:Y:S01]  /*29b0*/  @!P2 SYNCS.ARRIVE.TRANS64.RED RZ, [R3+URZ], R4 ;  /* 0x0000000403ffa9a7 */ /* 0x0003e200080004ff */
[----:B------:R-:W-:Y:S01]  /*29c0*/  UIADD3 UR6, UPT, UPT, UR6, 0x1, URZ ;  /* 0x0000000106067890 */ /* 0x000fe2000fffe0ff */
[----:B------:R-:W-:-:S03]  /*29d0*/  VIADD R8, R8, 0x1 ;  /* 0x0000000108087836 */ /* 0x000fc60000000000 */
[----:B------:R-:W-:Y:S02]  /*29e0*/  UISETP.NE.AND UP0, UPT, UR6, 0x2, UPT ;  /* 0x000000020600788c */ /* 0x000fe4000bf05270 */
[----:B------:R-:W-:Y:S06]  /*29f0*/  UGETNEXTWORKID.BROADCAST [UR4], [UR5] ;  /* 0x00000000040073ca */ /* 0x000fec0008000100 */
[----:B------:R-:W-:Y:S01]  /*2a00*/  USEL UR4, URZ, 0x1, UP0 ;  /* 0x00000001ff047887 */ /* 0x000fe20008000000 */
[----:B------:R-:W-:Y:S01]  /*2a10*/  ISETP.NE.AND P0, PT, R8, 0x2, PT ;  /* 0x000000020800780c */ /* 0x000fe20003f05270 */
[----:B------:R-:W-:Y:S01]  /*2a20*/  USEL UR6, UR6, URZ, UP0 ;  /* 0x000000ff06067287 */ /* 0x000fe20008000000 */
[----:B------:R-:W2:Y:S03]  /*2a30*/  SYNCS.PHASECHK.TRANS64.TRYWAIT P1, [R0+URZ+0xc0], R5 ;  /* 0x0000c005000075a7 */ /* 0x000ea600080211ff */
[----:B------:R-:W-:Y:S01]  /*2a40*/  LOP3.LUT R12, R12, UR4, RZ, 0x3c, !PT ;  /* 0x000000040c0c7c12 */ /* 0x000fe2000f8e3cff */
[----:B-12---:R-:W-:Y:S07]  /*2a50*/  @!P1 BRA `(.L_x_46) ;  /* 0x0000008c00209947 */ /* 0x006fee0003800000 */
.L_x_145:
[C---:B------:R-:W-:Y:S01]  /*2a60*/  LEA R4, R11.reuse, UR37, 0x4 ;  /* 0x000000250b047c11 */ /* 0x040fe2000f8e20ff */
[----:B-1----:R-:W-:Y:S01]  /*2a70*/  VIADD R0, R0, 0xd0 ;  /* 0x000000d000007836 */ /* 0x002fe20000000000 */
[----:B------:R-:W-:Y:S01]  /*2a80*/  SEL R8, R8, RZ, P0 ;  /* 0x000000ff08087207 */ /* 0x000fe20000000000 */
[----:B------:R-:W-:-:S03]  /*2a90*/  VIADD R11, R11, 0x1 ;  /* 0x000000010b0b7836 */ /* 0x000fc60000000000 */
[----:B------:R-:W1:Y:S01]  /*2aa0*/  LDS.128 R4, [R4+0x130] ;  /* 0x0001300004047984 */ /* 0x000e620000000c00 */
[----:B------:R-:W-:Y:S02]  /*2ab0*/  PRMT R0, RZ, 0x654, R0 ;  /* 0x00000654ff007816 */ /* 0x000fe40000000000 */
[C---:B------:R-:W-:Y:S01]  /*2ac0*/  ISETP.NE.AND P1, PT, R11.reuse, 0x2, PT ;  /* 0x000000020b00780c */ /* 0x040fe20003f25270 */
[----:B------:R-:W-:Y:S01]  /*2ad0*/  @!PT LDS RZ, [RZ] ;  /* 0x00000000fffff984 */ /* 0x000fe20000000800 */
[----:B------:R-:W-:Y:S01]  /*2ae0*/  @!PT LDS RZ, [RZ] ;  /* 0x00000000fffff984 */ /* 0x000fe20000000800 */
[----:B------:R-:W-:Y:S01]  /*2af0*/  @!PT LDS RZ, [RZ] ;  /* 0x00000000fffff984 */ /* 0x000fe20000000800 */
[----:B------:R-:W-:Y:S01]  /*2b00*/  @!PT LDS RZ, [RZ] ;  /* 0x00000000fffff984 */ /* 0x000fe20000000800 */
[----:B------:R2:W-:Y:S06]  /*2b10*/  MEMBAR.ALL.CTA ;  /* 0x0000000000007992 */ /* 0x0005ec0000008000 */
[----:B--2---:R-:W2:Y:S01]  /*2b20*/  FENCE.VIEW.ASYNC.S ;  /* 0x00000000000073c6 */ /* 0x004ea20000000000 */
[----:B------:R-:W-:Y:S01]  /*2b30*/  SEL R11, R11, RZ, P1 ;  /* 0x000000ff0b0b7207 */ /* 0x000fe20000800000 */
[----:B--2---:R2:W-:Y:S01]  /*2b40*/  SYNCS.ARRIVE.TRANS64.RED.A1T0 RZ, [R0+URZ], RZ ;  /* 0x000000ff00ff79a7 */ /* 0x0045e200081004ff */
[----:B-1----:R-:W-:-:S02]  /*2b50*/  LOP3.LUT P3, RZ, R6, 0x1, RZ, 0xc0, !PT ;  /* 0x0000000106ff7812 */ /* 0x002fc4000786c0ff */
[----:B------:R-:W-:-:S04]  /*2b60*/  SEL R5, RZ, 0x1, P1 ;  /* 0x00000001ff057807 */ /* 0x000fc80000800000 */
[----:B------:R-:W-:Y:S02]  /*2b70*/  LOP3.LUT R10, R10, R5, RZ, 0x3c, !PT ;  /* 0x000000050a0a7212 */ /* 0x000fe400078e3cff */
[----:B--2---:R-:W-:-:S04]  /*2b80*/  SEL R0, RZ, 0x1, P0 ;  /* 0x00000001ff007807 */ /* 0x004fc80000000000 */
[----:B------:R-:W-:Y:S01]  /*2b90*/  LOP3.LUT R9, R9, R0, RZ, 0x3c, !PT ;  /* 0x0000000009097212 */ /* 0x000fe200078e3cff */
[----:B------:R-:W-:Y:S06]  /*2ba0*/  @P3 BRA `(.L_x_47) ;  /* 0xfffffffc002c3947 */ /* 0x000fec000383ffff */
[----:B------:R-:W-:Y:S01]  /*2bb0*/  ULEA UR5, UR6, UR37, 0x3 ;  /* 0x0000002506057291 */ /* 0x000fe2000f8e18ff */
[----:B------:R-:W-:-:S08]  /*2bc0*/  SHF.L.U32 R3, R12, 0x1f, RZ ;  /* 0x0000001f0c037819 */ /* 0x000fd000000006ff */
[----:B------:R-:W1:Y:S02]  /*2bd0*/  SYNCS.PHASECHK.TRANS64 P0, [UR5+0xd0], R3 ;  /* 0x0000d003ff0075a7 */ /* 0x000e640008001005 */
[----:B-1----:R-:W-:Y:S05]  /*2be0*/  @P0 BRA `(.L_x_48) ;  /* 0x0000000000080947 */ /* 0x002fea0003800000 */
[----:B------:R-:W1:Y:S02]  /*2bf0*/  SYNCS.PHASECHK.TRANS64.TRYWAIT P0, [UR5+0xd0], R3 ;  /* 0x0000d003ff0075a7 */ /* 0x000e640008001105 */
[----:B-1----:R-:W-:Y:S05]  /*2c00*/  @!P0 BRA `(.L_x_49) ;  /* 0x0000008800c88947 */ /* 0x002fea0003800000 */
.L_x_48:
[----:B------:R-:W-:-:S04]  /*2c10*/  UIADD3 UR4, UPT, UPT, UR6, 0x1, URZ ;  /* 0x0000000106047890 */ /* 0x000fc8000fffe0ff */
[----:B------:R-:W-:-:S04]  /*2c20*/  UISETP.NE.AND UP0, UPT, UR4, 0x2, UPT ;  /* 0x000000020400788c */ /* 0x000fc8000bf05270 */
[----:B------:R-:W-:Y:S02]  /*2c30*/  USEL UR7, URZ, 0x1, UP0 ;  /* 0x00000001ff077887 */ /* 0x000fe40008000000 */
[----:B------:R-:W-:-:S04]  /*2c40*/  USEL UR4, UR4, URZ, UP0 ;  /* 0x000000ff04047287 */ /* 0x000fc80008000000 */
[----:B------:R-:W-:Y:S01]  /*2c50*/  ULEA UR4, UR4, UR37, 0x3 ;  /* 0x0000002504047291 */ /* 0x000fe2000f8e18ff */
[----:B-1----:R-:W-:-:S04]  /*2c60*/  LOP3.LUT R3, R12, UR7, RZ, 0x3c, !PT ;  /* 0x000000070c037c12 */ /* 0x002fc8000f8e3cff */
[----:B------:R-:W-:-:S04]  /*2c70*/  SHF.L.U32 R0, R3, 0x1f, RZ ;  /* 0x0000001f03007819 */ /* 0x000fc800000006ff */
[----:B------:R-:W1:Y:S02]  /*2c80*/  SYNCS.PHASECHK.TRANS64 P0, [UR4+0xd0], R0 ;  /* 0x0000d000ff0075a7 */ /* 0x000e640008001004 */
[----:B-1----:R-:W-:Y:S05]  /*2c90*/  @P0 EXIT ;  /* 0x000000000000094d */ /* 0x002fea0003800000 */
[----:B------:R-:W-:Y:S02]  /*2ca0*/  SHF.L.U32 R3, R3, 0x1f, RZ ;  /* 0x0000001f03037819 */ /* 0x000fe400000006ff */
[----:B------:R-:W-:-:S07]  /*2cb0*/  MOV R0, UR4 ;  /* 0x0000000400007c02 */ /* 0x000fce0008000f00 */
.L_x_50:
[----:B-1----:R1:W2:Y:S02]  /*2cc0*/  SYNCS.PHASECHK.TRANS64.TRYWAIT P0, [R0+URZ+0xd0], R3 ;  /* 0x0000d003000075a7 */ /* 0x0022a400080011ff */
[----:B--2---:R-:W-:Y:S05]  /*2cd0*/  @!P0 NANOSLEEP.SYNCS 0x989680 ;  /* 0x009896800000895d */ /* 0x004fea0003900000 */
[----:B------:R-:W2:Y:S02]  /*2ce0*/  @!P0 SYNCS.PHASECHK.TRANS64 P0, [R0+URZ+0xd0], R3 ;  /* 0x0000d003000085a7 */ /* 0x000ea400080010ff */
[----:B--2---:R-:W-:Y:S05]  /*2cf0*/  @P0 EXIT ;  /* 0x000000000000094d */ /* 0x004fea0003800000 */
[----:B------:R-:W-:Y:S05]  /*2d00*/  BRA `(.L_x_50) ;  /* 0xfffffffc00ec7947 */ /* 0x000fea000383ffff */
.L_x_43:
[----:B------:R-:W-:-:S09]  /*2d10*/  UISETP.NE.AND UP1, UPT, UR8, URZ, UPT ;  /* 0x000000ff0800728c */ /* 0x000fd2000bf25270 */
[----:B------:R-:W-:Y:S05]  /*2d20*/  BRA.U UP1, `(.L_x_51) ;  /* 0x0000000d01307547 */ /* 0x000fea000b800000 */
[----:B------:R-:W-:Y:S01]  /*2d30*/  UMOV UR4, 0x40 ;  /* 0x0000004000047882 */ /* 0x000fe20000000000 */
[----:B------:R-:W-:Y:S01]  /*2d40*/  NOP ;  /* 0x0000000000007918 */ /* 0x000fe20000000000 */
[----:B------:R-:W-:Y:S01]  /*2d50*/  ULEA UR4, UR37, UR4, 0x18 ;  /* 0x0000000425047291 */ /* 0x000fe2000f8ec0ff */
[----:B------:R-:W-:Y:S02]  /*2d60*/  UMOV UR5, 0x400 ;  /* 0x0000040000057882 */ /* 0x000fe40000000000 */
[----:B------:R-:W-:-:S06]  /*2d70*/  ULEA UR37, UR37, UR5, 0x18 ;  /* 0x0000000525257291 */ /* 0x000fcc000f8ec0ff */
[----:B------:R-:W1:Y:S02]  /*2d80*/  LDS.U8 R0, [UR4+0x1c] ;  /* 0x00001c04ff007984 */ /* 0x000e640008000000 */
[----:B-1----:R-:W-:-:S13]  /*2d90*/  ISETP.NE.AND P0, PT, R0, RZ, PT ;  /* 0x000000ff0000720c */ /* 0x002fda0003f05270 */
[----:B------:R-:W-:Y:S05]  /*2da0*/  @P0 BRA `(.L_x_52) ;  /* 0x0000000000580947 */ /* 0x000fea0003800000 */
[----:B------:R-:W-:-:S13]  /*2db0*/  ELECT P0, URZ, PT ;  /* 0x0000000000ff782f */ /* 0x000fda0003800000 */
[----:B------:R-:W-:Y:S05]  /*2dc0*/  @!P0 BRA `(.L_x_53) ;  /* 0x0000000000608947 */ /* 0x000fea0003800000 */
[----:B------:R-:W-:Y:S01]  /*2dd0*/  UMOV UR5, 0x10 ;  /* 0x0000001000057882 */ /* 0x000fe20000000000 */
[----:B------:R-:W-:Y:S01]  /*2de0*/  HFMA2 R0, -RZ, RZ, 0, 5.9604644775390625e-08 ;  /* 0x00000001ff007431 */ /* 0x000fe200000001ff */
[----:B------:R-:W-:-:S03]  /*2df0*/  MOV R2, 0xffff ;  /* 0x0000ffff00027802 */ /* 0x000fc60000000f00 */
[----:B------:R-:W-:Y:S04]  /*2e00*/  DEPBAR.LE SB1, 0x36 ;  /* 0x00009d800000791a */ /* 0x000fe80000000000 */
[----:B------:R-:W1:Y:S02]  /*2e10*/  UTCATOMSWS.FIND_AND_SET.ALIGN UP0, UR5, UR5 ;  /* 0x00000005000575e3 */ /* 0x000e640008000800 */
[----:B-1----:R-:W-:Y:S01]  /*2e20*/  MOV R3, UR5 ;  /* 0x0000000500037c02 */ /* 0x002fe20008000f00 */
[----:B------:R-:W-:Y:S06]  /*2e30*/  BRA.U UP0, `(.L_x_54) ;  /* 0x0000000100187547 */ /* 0x000fec000b800000 */
.L_x_55:
[----:B------:R-:W-:Y:S05]  /*2e40*/  NANOSLEEP 0x64 ;  /* 0x000000640000795d */ /* 0x000fea0003800000 */
[----:B------:R-:W-:-:S05]  /*2e50*/  UMOV UR5, 0x10 ;  /* 0x0000001000057882 */ /* 0x000fca0000000000 */
[----:B------:R-:W-:Y:S04]  /*2e60*/  DEPBAR.LE SB1, 0x36 ;  /* 0x00009d800000791a */ /* 0x000fe80000000000 */
[----:B------:R-:W1:Y:S02]  /*2e70*/  UTCATOMSWS.FIND_AND_SET.ALIGN UP0, UR5, UR5 ;  /* 0x00000005000575e3 */ /* 0x000e640008000800 */
[----:B-1----:R-:W-:Y:S01]  /*2e80*/  MOV R3, UR5 ;  /* 0x0000000500037c02 */ /* 0x002fe20008000f00 */
[----:B------:R-:W-:Y:S05]  /*2e90*/  BRA.U !UP0, `(.L_x_55) ;  /* 0xfffffffd08e87547 */ /* 0x000fea000b83ffff */
.L_x_54:
[-C--:B------:R-:W-:Y:S02]  /*2ea0*/  SHF.L.U32 R2, R2, R3.reuse, RZ ;  /* 0x0000000302027219 */ /* 0x080fe400000006ff */
[----:B------:R-:W-:Y:S01]  /*2eb0*/  SHF.L.U32 R0, R0, R3, RZ ;  /* 0x0000000300007219 */ /* 0x000fe200000006ff */
[----:B------:R-:W-:Y:S02]  /*2ec0*/  IMAD.SHL.U32 R3, R3, 0x20, RZ ;  /* 0x0000002003037824 */ /* 0x000fe400078e00ff */
[----:B------:R1:W-:Y:S04]  /*2ed0*/  ATOMS.OR RZ, [UR4+0x14], R2 ;  /* 0x00001402ffff798c */ /* 0x0003e8000b000004 */
[----:B------:R1:W-:Y:S04]  /*2ee0*/  ATOMS.OR RZ, [UR4+0x18], R0 ;  /* 0x00001800ffff798c */ /* 0x0003e8000b000004 */
[----:B------:R1:W-:Y:S01]  /*2ef0*/  STS [UR37+0x150], R3 ;  /* 0x00015003ff007988 */ /* 0x0003e20008000825 */
[----:B------:R-:W-:Y:S05]  /*2f00*/  BRA `(.L_x_53) ;  /* 0x0000000000107947 */ /* 0x000fea0003800000 */
.L_x_52:
[----:B------:R-:W-:Y:S02]  /*2f10*/  MOV R0, 0xffffffff ;  /* 0xffffffff00007802 */ /* 0x000fe40000000f00 */
[----:B------:R-:W-:-:S03]  /*2f20*/  MOV R2, 0x2f50 ;  /* 0x00002f5000027802 */ /* 0x000fc60000000f00 */
[----:B------:R1:W-:Y:S04]  /*2f30*/  STS [UR37+0x150], R0 ;  /* 0x00015000ff007988 */ /* 0x0003e80008000825 */
[----:B-1-3-5:R-:W-:Y:S05]  /*2f40*/  CALL.REL.NOINC `($__internal_1_$__cuda_sm10x_tcgen05_guardrail_trap_phase_invalid_during_alloc) ;  /* 0x0000008c00dc7944 */ /* 0x02afea0003c00000 */
.L_x_53:
[----:B------:R-:W-:Y:S05]  /*2f50*/  WARPSYNC.ALL ;  /* 0x0000000000007948 */ /* 0x000fea0003800000 */
[----:B------:R-:W2:Y:S01]  /*2f60*/  S2UR UR6, SR_CgaCtaId ;  /* 0x00000000000679c3 */ /* 0x000ea20000008800 */
[----:B------:R-:W-:Y:S01]  /*2f70*/  UMOV UR4, 0x400 ;  /* 0x0000040000047882 */ /* 0x000fe20000000000 */
[----:B------:R-:W-:-:S06]  /*2f80*/  NOP ;  /* 0x0000000000007918 */ /* 0x000fcc0000000000 */
[----:B------:R-:W-:Y:S06]  /*2f90*/  BAR.ARV 0x6, 0xa0 ;  /* 0x0182800000007b1d */ /* 0x000fec0000002000 */
[----:B------:R-:W4:Y:S01]  /*2fa0*/  LDCU UR7, c[0x0][0x38c] ;  /* 0x00007180ff0777ac */ /* 0x000f220008000800 */
[----:B------:R-:W-:Y:S01]  /*2fb0*/  IMAD.MOV.U32 R11, RZ, RZ, 0x1 ;  /* 0x00000001ff0b7424 */ /* 0x000fe200078e00ff */
[----:B------:R-:W-:Y:S01]  /*2fc0*/  CS2R R8, SRZ ;  /* 0x0000000000087805 */ /* 0x000fe2000001ff00 */
[----:B------:R-:W-:Y:S01]  /*2fd0*/  IMAD.MOV.U32 R10, RZ, RZ, RZ ;  /* 0x000000ffff0a7224 */ /* 0x000fe200078e00ff */
[----:B------:R-:W-:Y:S01]  /*2fe0*/  UMOV UR17, URZ ;  /* 0x000000ff00117c82 */ /* 0x000fe20008000000 */
[----:B------:R-:W-:Y:S01]  /*2ff0*/  UMOV UR16, URZ ;  /* 0x000000ff00107c82 */ /* 0x000fe20008000000 */
[----:B------:R-:W-:Y:S01]  /*3000*/  UMOV UR22, 0x0 ;  /* 0x0000000000167882 */ /* 0x000fe20000000000 */
[----:B------:R-:W-:Y:S01]  /*3010*/  UMOV UR23, 0x84184a0 ;  /* 0x084184a000177882 */ /* 0x000fe20000000000 */
[----:B------:R-:W-:Y:S01]  /*3020*/  UMOV UR20, 0x0 ;  /* 0x0000000000147882 */ /* 0x000fe20000000000 */
[----:B------:R-:W-:Y:S01]  /*3030*/  UMOV UR21, 0x84184a0 ;  /* 0x084184a000157882 */ /* 0x000fe20000000000 */
[----:B--2---:R-:W-:Y:S01]  /*3040*/  ULEA UR6, UR6, UR4, 0x18 ;  /* 0x0000000406067291 */ /* 0x004fe2000f8ec0ff */
[----:B------:R-:W2:Y:S03]  /*3050*/  LDCU UR4, c[0x0][0x38c] ;  /* 0x00007180ff0477ac */ /* 0x000ea60008000800 */
[----:B------:R-:W-:-:S02]  /*3060*/  UIADD3 UR11, UPT, UPT, UR6, 0x1a400, URZ ;  /* 0x0001a400060b7890 */ /* 0x000fc4000fffe0ff */
[----:B----4-:R-:W-:-:S03]  /*3070*/  UIADD3 UR7, UPT, UPT, UR7, 0x3f, URZ ;  /* 0x0000003f07077890 */ /* 0x010fc6000fffe0ff */
[----:B-1----:R-:W1:Y:S01]  /*3080*/  LDS R0, [UR6+0x150] ;  /* 0x00015006ff007984 */ /* 0x002e620008000800 */
[----:B------:R-:W-:Y:S02]  /*3090*/  UIADD3 UR18, UPT, UPT, UR6, 0xc400, URZ ;  /* 0x0000c40006127890 */ /* 0x000fe4000fffe0ff */
[----:B------:R-:W-:Y:S02]  /*30a0*/  USHF.R.S32.HI UR5, URZ, 0x1f, UR7 ;  /* 0x0000001fff057899 */ /* 0x000fe40008011407 */
[----:B------:R-:W-:Y:S02]  /*30b0*/  USHF.R.U32.HI UR11, URZ, 0x4, UR11 ;  /* 0x00000004ff0b7899 */ /* 0x000fe4000801160b */
[----:B------:R-:W-:Y:S02]  /*30c0*/  ULEA.HI UR5, UR5, UR7, URZ, 0x6 ;  /* 0x0000000705057291 */ /* 0x000fe4000f8f30ff */
[----:B------:R-:W-:Y:S02]  /*30d0*/  USHF.R.U32.HI UR18, URZ, 0x4, UR18 ;  /* 0x00000004ff127899 */ /* 0x000fe40008011612 */
[----:B------:R-:W-:-:S02]  /*30e0*/  USHF.R.S32.HI UR5, URZ, 0x6, UR5 ;  /* 0x00000006ff057899 */ /* 0x000fc40008011405 */
[----:B------:R-:W-:Y:S02]  /*30f0*/  ULOP3.LUT UR11, UR11, 0x3fff, URZ, 0xc0, !UPT ;  /* 0x00003fff0b0b7892 */ /* 0x000fe4000f8ec0ff */
[----:B------:R-:W-:Y:S02]  /*3100*/  UISETP.LT.AND UP0, UPT, UR5, 0x1, UPT ;  /* 0x000000010500788c */ /* 0x000fe4000bf01270 */
[----:B------:R-:W-:Y:S02]  /*3110*/  ULOP3.LUT UR18, UR18, 0x3fff, URZ, 0xc0, !UPT ;  /* 0x00003fff12127892 */ /* 0x000fe4000f8ec0ff */
[----:B------:R-:W-:Y:S02]  /*3120*/  USEL UR10, UR5, 0x1, !UP0 ;  /* 0x00000001050a7887 */ /* 0x000fe4000c000000 */
[----:B------:R-:W-:Y:S02]  /*3130*/  ULOP3.LUT UR11, UR11, 0x2000000, URZ, 0xfc, !UPT ;  /* 0x020000000b0b7892 */ /* 0x000fe4000f8efcff */
[----:B------:R-:W-:-:S02]  /*3140*/  UIADD3 UR10, UPT, UPT, -UR10, URZ, URZ ;  /* 0x000000ff0a0a7290 */ /* 0x000fc4000fffe1ff */
[----:B--2---:R-:W-:Y:S01]  /*3150*/  UISETP.GE.AND UP3, UPT, UR4, 0x1, UPT ;  /* 0x000000010400788c */ /* 0x004fe2000bf66270 */
[----:B-1----:R-:W-:-:S15]  /*3160*/  R2UR UR19, R0 ;  /* 0x00000000001372ca */ /* 0x002fde00000e0000 */
.L_x_62:
[----:B------:R-:W-:Y:S02]  /*3170*/  LEA R0, R10, UR6, 0x3 ;  /* 0x000000060a007c11 */ /* 0x000fe4000f8e18ff */
[----:B------:R-:W-:Y:S02]  /*3180*/  SHF.L.U32 R5, R9, 0x1f, RZ ;  /* 0x0000001f09057819 */ /* 0x000fe400000006ff */
[----:B------:R-:W-:Y:S01]  /*3190*/  PLOP3.LUT P0, PT, PT, PT, UP3, 0x80, 0x8 ;  /* 0x000000000008781c */ /* 0x000fe20003f0f038 */
[----:B------:R-:W-:Y:S01]  /*31a0*/  VIADD R3, R0, 0xd0 ;  /* 0x000000d000037836 */ /* 0x000fe20000000000 */
[----:B-1----:R-:W1:Y:S02]  /*31b0*/  SYNCS.PHASECHK.TRANS64.TRYWAIT P1, [R0+URZ+0xc0], R5 ;  /* 0x0000c005000075a7 */ /* 0x002e6400080211ff */
[----:B-1--4-:R-:W-:Y:S09]  /*31c0*/  @!P1 BRA `(.L_x_56) ;  /* 0x0000008400709947 */ /* 0x012ff20003800000 */
.L_x_147:
[----:B------:R-:W-:Y:S01]  /*31d0*/  LEA R4, R10, UR6, 0x4 ;  /* 0x000000060a047c11 */ /* 0x000fe2000f8e20ff */
[----:B------:R-:W-:Y:S01]  /*31e0*/  @UP3 ULEA UR4, UR16, UR6, 0x3 ;  /* 0x0000000610043291 */ /* 0x000fe2000f8e18ff */
[----:B------:R-:W-:Y:S01]  /*31f0*/  PLOP3.LUT P2, PT, PT, PT, PT, 0x80, 0x8 ;  /* 0x000000000008781c */ /* 0x000fe20003f4f070 */
[----:B------:R-:W-:Y:S01]  /*3200*/  ULEA UR8, UR17, UR6, 0x3 ;  /* 0x0000000611087291 */ /* 0x000fe2000f8e18ff */
[----:B------:R-:W-:Y:S01]  /*3210*/  PRMT R3, RZ, 0x654, R3 ;  /* 0x00000654ff037816 */ /* 0x000fe20000000003 */
[----:B------:R-:W-:Y:S01]  /*3220*/  ULEA UR9, UR17, UR19, 0x8 ;  /* 0x0000001311097291 */ /* 0x000fe2000f8e40ff */
[----:B-1----:R-:W1:Y:S01]  /*3230*/  LDS.128 R4, [R4+0x130] ;  /* 0x0001300004047984 */ /* 0x002e620000000c00 */
[----:B------:R-:W-:Y:S02]  /*3240*/  @P0 SHF.L.U32 R2, R8, 0x1f, RZ ;  /* 0x0000001f08020819 */ /* 0x000fe400000006ff */
[----:B------:R-:W-:Y:S01]  /*3250*/  SHF.L.U32 R0, R11, 0x1f, RZ ;  /* 0x0000001f0b007819 */ /* 0x000fe200000006ff */
[----:B------:R-:W-:Y:S01]  /*3260*/  @!PT LDS RZ, [RZ] ;  /* 0x00000000fffff984 */ /* 0x000fe20000000800 */
[----:B------:R-:W-:Y:S01]  /*3270*/  @!PT LDS RZ, [RZ] ;  /* 0x00000000fffff984 */ /* 0x000fe20000000800 */
[----:B------:R-:W-:Y:S01]  /*3280*/  @!PT LDS RZ, [RZ] ;  /* 0x00000000fffff984 */ /* 0x000fe20000000800 */
[----:B------:R-:W-:Y:S01]  /*3290*/  @!PT LDS RZ, [RZ] ;  /* 0x00000000fffff984 */ /* 0x000fe20000000800 */
[----:B------:R2:W-:Y:S06]  /*32a0*/  MEMBAR.ALL.CTA ;  /* 0x0000000000007992 */ /* 0x0005ec0000008000 */
[----:B--2---:R-:W2:Y:S02]  /*32b0*/  FENCE.VIEW.ASYNC.S ;  /* 0x00000000000073c6 */ /* 0x004ea40000000000 */
[----:B--2---:R2:W-:Y:S01]  /*32c0*/  SYNCS.ARRIVE.TRANS64.RED.A1T0 RZ, [R3+URZ], RZ ;  /* 0x000000ff03ff79a7 */ /* 0x0045e200081004ff */
[----:B------:R2:W4:Y:S01]  /*32d0*/  @P0 SYNCS.PHASECHK.TRANS64.TRYWAIT P2, [UR4], R2 ;  /* 0x00000002ff0005a7 */ /* 0x0005220008041104 */
[----:B-1----:R-:W-:Y:S01]  /*32e0*/  LOP3.LUT P1, RZ, R6, 0x1, RZ, 0xc0, !PT ;  /* 0x0000000106ff7812 */ /* 0x002fe2000782c0ff */
[----:B------:R-:W1:Y:S02]  /*32f0*/  SYNCS.PHASECHK.TRANS64.TRYWAIT P0, [UR8+0xf0], R0 ;  /* 0x0000f000ff0075a7 */ /* 0x000e640008001108 */
[----:B-12-4-:R-:W-:Y:S10]  /*3300*/  @!P0 BRA `(.L_x_57) ;  /* 0x0000008400348947 */ /* 0x016ff40003800000 */
.L_x_149:
[----:B------:R-:W-:Y:S01]  /*3310*/  IADD3 R10, PT, PT, R10, 0x1, RZ ;  /* 0x000000010a0a7810 */ /* 0x000fe20007ffe0ff */
[----:B------:R-:W-:Y:S06]  /*3320*/  BRA.U !UP3, `(.L_x_58) ;  /* 0x000000010b987547 */ /* 0x000fec000b800000 */
[----:B------:R-:W-:Y:S01]  /*3330*/  UPLOP3.LUT UP4, UPT, UPT, UPT, UPT, 0x40, 0x4 ;  /* 0x000000000004789c */ /* 0x000fe20003f8e870 */
[----:B------:R-:W-:Y:S01]  /*3340*/  UMOV UR15, UR10 ;  /* 0x0000000a000f7c82 */ /* 0x000fe20008000000 */
[----:B------:R-:W-:Y:S01]  /*3350*/  UMOV UR14, UR5 ;  /* 0x00000005000e7c82 */ /* 0x000fe20008000000 */
[----:B------:R-:W-:-:S08]  /*3360*/  UMOV UR13, UR16 ;  /* 0x00000010000d7c82 */ /* 0x000fd00008000000 */
.L_x_61:
[----:B------:R-:W-:Y:S02]  /*3370*/  UIADD3 UR15, UPT, UPT, UR15, 0x1, URZ ;  /* 0x000000010f0f7890 */ /* 0x000fe4000fffe0ff */
[----:B--2---:R-:W-:Y:S02]  /*3380*/  ULEA UR7, UR13, UR6, 0x3 ;  /* 0x000000060d077291 */ /* 0x004fe4000f8e18ff */
[----:B------:R-:W-:Y:S01]  /*3390*/  UISETP.NE.AND UP0, UPT, UR15, URZ, UPT ;  /* 0x000000ff0f00728c */ /* 0x000fe2000bf05270 */
[----:B----4-:R-:W-:Y:S10]  /*33a0*/  @P2 BRA `(.L_x_59) ;  /* 0x00000000000c2947 */ /* 0x010ff40003800000 */
[----:B-1----:R-:W-:Y:S04]  /*33b0*/  SHF.L.U32 R3, R8, 0x1f, RZ ;  /* 0x0000001f08037819 */ /* 0x002fe800000006ff */
[----:B------:R-:W1:Y:S02]  /*33c0*/  SYNCS.PHASECHK.TRANS64.TRYWAIT P0, [UR7], R3 ;  /* 0x00000003ff0075a7 */ /* 0x000e640008001107 */
[----:B-1----:R-:W-:Y:S05]  /*33d0*/  @!P0 BRA `(.L_x_60) ;  /* 0x0000008400188947 */ /* 0x002fea0003800000 */
.L_x_59:
[----:B------:R-:W-:Y:S01]  /*33e0*/  UISETP.NE.AND UP1, UPT, UR14, 0x1, UPT ;  /* 0x000000010e00788c */ /* 0x000fe2000bf25270 */
[----:B------:R-:W-:Y:S01]  /*33f0*/  PLOP3.LUT P2, PT, PT, PT, PT, 0x80, 0x8 ;  /* 0x000000000008781c */ /* 0x000fe20003f4f070 */
[----:B------:R-:W-:Y:S02]  /*3400*/  UIADD3 UR16, UPT, UPT, UR13, 0x1, URZ ;  /* 0x000000010d107890 */ /* 0x000fe4000fffe0ff */
[----:B------:R-:W-:Y:S02]  /*3410*/  ULEA UR24, UR13, UR18, 0x9 ;  /* 0x000000120d187291 */ /* 0x000fe4000f8e48ff */
[----:B------:R-:W-:Y:S01]  /*3420*/  UISETP.NE.AND UP2, UPT, UR16, 0x7, UPT ;  /* 0x000000071000788c */ /* 0x000fe2000bf45270 */
[----:B------:R-:W-:Y:S01]  /*3430*/  PLOP3.LUT P0, PT, PT, PT, UP1, 0x80, 0x8 ;  /* 0x000000000008781c */ /* 0x000fe20003f0f018 */
[----:B------:R-:W-:Y:S02]  /*3440*/  ULEA UR26, UR13, UR11, 0xa ;  /* 0x0000000b0d1a7291 */ /* 0x000fe4000f8e50ff */
[----:B------:R-:W-:Y:S02]  /*3450*/  USEL UR12, URZ, 0x1, UP2 ;  /* 0x00000001ff0c7887 */ /* 0x000fe40009000000 */
[----:B------:R-:W-:Y:S02]  /*3460*/  USEL UR16, UR16, URZ, UP2 ;  /* 0x000000ff10107287 */ /* 0x000fe40009000000 */
[----:B------:R-:W-:Y:S02]  /*3470*/  UIADD3 UR30, UPT, UPT, UR24, 0x100, URZ ;  /* 0x00000100181e7890 */ /* 0x000fe4000fffe0ff */
[----:B------:R-:W-:Y:S01]  /*3480*/  @UP1 ULEA UR4, UR16, UR6, 0x3 ;  /* 0x0000000610041291 */ /* 0x000fe2000f8e18ff */
[----:B------:R-:W-:Y:S01]  /*3490*/  LOP3.LUT R8, R8, UR12, RZ, 0x3c, !PT ;  /* 0x0000000c08087c12 */ /* 0x000fe2000f8e3cff */
[----:B------:R-:W-:Y:S02]  /*34a0*/  UIADD3 UR28, UPT, UPT, UR26, 0x100, URZ ;  /* 0x000001001a1c7890 */ /* 0x000fe4000fffe0ff */
[----:B------:R-:W-:Y:S01]  /*34b0*/  UIADD3 UR7, UPT, UPT, UR7, 0x38, URZ ;  /* 0x0000003807077890 */ /* 0x000fe2000fffe0ff */
[----:B-1----:R-:W-:Y:S01]  /*34c0*/  @P0 SHF.L.U32 R0, R8, 0x1f, RZ ;  /* 0x0000001f08000819 */ /* 0x002fe200000006ff */
[----:B------:R-:W-:Y:S01]  /*34d0*/  UMOV UR25, 0x40004040 ;  /* 0x4000404000197882 */ /* 0x000fe20000000000 */
[----:B------:R-:W-:Y:S01]  /*34e0*/  UMOV UR27, 0x40004040 ;  /* 0x40004040001b7882 */ /* 0x000fe20000000000 */
[----:B------:R-:W-:Y:S01]  /*34f0*/  UMOV UR31, 0x40004040 ;  /* 0x40004040001f7882 */ /* 0x000fe20000000000 */
[----:B------:R2:W4:Y:S01]  /*3500*/  @P0 SYNCS.PHASECHK.TRANS64.TRYWAIT P2, [UR4], R0 ;  /* 0x00000000ff0005a7 */ /* 0x0005220008041104 */
[----:B------:R-:W-:Y:S01]  /*3510*/  UIADD3 UR14, UPT, UPT, UR14, -0x1, URZ ;  /* 0xffffffff0e0e7890 */ /* 0x000fe2000fffe0ff */
[----:B------:R2:W-:Y:S01]  /*3520*/  UTCIMMA gdesc[UR24], gdesc[UR26], tmem[UR9], tmem[UR22], idesc[UR23], UP4 ;  /* 0x00ff161a180075ea */ /* 0x0005e2000a000109 */
[----:B------:R-:W-:Y:S01]  /*3530*/  UPLOP3.LUT UP4, UPT, UPT, UPT, UPT, 0x80, 0x8 ;  /* 0x000000000008789c */ /* 0x000fe20003f8f070 */
[----:B------:R-:W-:Y:S01]  /*3540*/  UMOV UR29, 0x40004040 ;  /* 0x40004040001d7882 */ /* 0x000fe20000000000 */
[----:B------:R-:W-:Y:S01]  /*3550*/  UMOV UR13, UR16 ;  /* 0x00000010000d7c82 */ /* 0x000fe20008000000 */
[----:B------:R2:W-:Y:S01]  /*3560*/  UTCIMMA gdesc[UR30], gdesc[UR28], tmem[UR9], tmem[UR20], idesc[UR21], UPT ;  /* 0x00ff141c1e0075ea */ /* 0x0005e2000b800109 */
[----:B------:R2:W-:Y:S01]  /*3570*/  UTCBAR [UR7], URZ ;  /* 0x000000ff070073e9 */ /* 0x0005e200080000ff */
[----:B------:R-:W-:Y:S06]  /*3580*/  BRA.U UP0, `(.L_x_61) ;  /* 0xfffffffd00787547 */ /* 0x000fec000b83ffff */
.L_x_58:
[----:B------:R-:W-:Y:S01]  /*3590*/  UIADD3 UR17, UPT, UPT, UR17, 0x1, URZ ;  /* 0x0000000111117890 */ /* 0x000fe2000fffe0ff */
[C---:B------:R-:W-:Y:S01]  /*35a0*/  ISETP.NE.AND P0, PT, R10.reuse, 0x2, PT ;  /* 0x000000020a00780c */ /* 0x040fe20003f05270 */
[----:B------:R-:W-:Y:S02]  /*35b0*/  UIADD3 UR8, UPT, UPT, UR8, 0xe0, URZ ;  /* 0x000000e008087890 */ /* 0x000fe4000fffe0ff */
[----:B------:R-:W-:Y:S01]  /*35c0*/  UISETP.NE.AND UP0, UPT, UR17, 0x2, UPT ;  /* 0x000000021100788c */ /* 0x000fe2000bf05270 */
[----:B-12---:R-:W-:Y:S02]  /*35d0*/  SEL R0, RZ, 0x1, P0 ;  /* 0x00000001ff007807 */ /* 0x006fe40000000000 */
[----:B------:R-:W-:Y:S01]  /*35e0*/  SEL R10, R10, RZ, P0 ;  /* 0x000000ff0a0a7207 */ /* 0x000fe20000000000 */
[----:B------:R-:W-:Y:S01]  /*35f0*/  USEL UR4, URZ, 0x1, UP0 ;  /* 0x00000001ff047887 */ /* 0x000fe20008000000 */
[----:B------:R-:W-:Y:S01]  /*3600*/  LOP3.LUT R9, R9, R0, RZ, 0x3c, !PT ;  /* 0x0000000009097212 */ /* 0x000fe200078e3cff */
[----:B------:R-:W-:Y:S01]  /*3610*/  USEL UR17, UR17, URZ, UP0 ;  /* 0x000000ff11117287 */ /* 0x000fe20008000000 */
[----:B------:R1:W-:Y:S03]  /*3620*/  UTCBAR [UR8], URZ ;  /* 0x000000ff080073e9 */ /* 0x0003e600080000ff */
[----:B------:R-:W-:Y:S01]  /*3630*/  LOP3.LUT R11, R11, UR4, RZ, 0x3c, !PT ;  /* 0x000000040b0b7c12 */ /* 0x000fe2000f8e3cff */
[----:B------:R-:W-:Y:S07]  /*3640*/  @P1 BRA `(.L_x_62) ;  /* 0xfffffff800c81947 */ /* 0x000fee000383ffff */
[----:B------:R-:W2:Y:S01]  /*3650*/  S2UR UR4, SR_CgaCtaId ;  /* 0x00000000000479c3 */ /* 0x000ea20000008800 */
[----:B------:R-:W-:Y:S01]  /*3660*/  ELECT P0, URZ, PT ;  /* 0x0000000000ff782f */ /* 0x000fe20003800000 */
[----:B------:R-:W-:Y:S01]  /*3670*/  IMAD.MOV.U32 R0, RZ, RZ, 0x1 ;  /* 0x00000001ff007424 */ /* 0x000fe200078e00ff */
[----:B------:R-:W-:Y:S01]  /*3680*/  UIADD3 UR6, UPT, UPT, UR6, 0xf0, URZ ;  /* 0x000000f006067890 */ /* 0x000fe2000fffe0ff */
[----:B------:R-:W-:Y:S01]  /*3690*/  SHF.L.U32 R3, R11, 0x1f, RZ ;  /* 0x0000001f0b037819 */ /* 0x000fe200000006ff */
[----:B------:R-:W-:-:S03]  /*36a0*/  UMOV UR5, 0x40 ;  /* 0x0000004000057882 */ /* 0x000fc60000000000 */
[----:B------:R-:W-:Y:S01]  /*36b0*/  UVIRTCOUNT.DEALLOC.SMPOOL 0x80 ;  /* 0x000000800000784c */ /* 0x000fe20000000000 */
[----:B--2---:R-:W-:Y:S02]  /*36c0*/  ULEA UR4, UR4, UR5, 0x18 ;  /* 0x0000000504047291 */ /* 0x004fe4000f8ec0ff */
[----:B------:R-:W-:-:S07]  /*36d0*/  ULEA UR5, UR17, UR6, 0x3 ;  /* 0x0000000611057291 */ /* 0x000fce000f8e18ff */
[----:B------:R2:W-:Y:S02]  /*36e0*/  @P0 STS.U8 [UR4+0x1c], R0 ;  /* 0x00001c00ff000988 */ /* 0x0005e40008000004 */
[----:B------:R-:W3:Y:S02]  /*36f0*/  SYNCS.PHASECHK.TRANS64.TRYWAIT P0, [UR5], R3 ;  /* 0x00000003ff0075a7 */ /* 0x000ee40008001105 */
[----:B--23--:R-:W-:Y:S05]  /*3700*/  @!P0 BRA `(.L_x_63) ;  /* 0x0000008000648947 */ /* 0x00cfea0003800000 */
.L_x_152:
[----:B------:R-:W-:-:S04]  /*3710*/  UIADD3 UR7, UPT, UPT, UR17, 0x1, URZ ;  /* 0x0000000111077890 */ /* 0x000fc8000fffe0ff */
[----:B------:R-:W-:-:S04]  /*3720*/  UISETP.NE.AND UP0, UPT, UR7, 0x2, UPT ;  /* 0x000000020700788c */ /* 0x000fc8000bf05270 */
[----:B------:R-:W-:Y:S02]  /*3730*/  USEL UR5, URZ, 0x1, UP0 ;  /* 0x00000001ff057887 */ /* 0x000fe40008000000 */
[----:B------:R-:W-:-:S04]  /*3740*/  USEL UR7, UR7, URZ, UP0 ;  /* 0x000000ff07077287 */ /* 0x000fc80008000000 */
[----:B------:R-:W-:Y:S01]  /*3750*/  ULEA UR7, UR7, UR6, 0x3 ;  /* 0x0000000607077291 */ /* 0x000fe2000f8e18ff */
[----:B--2---:R-:W-:-:S04]  /*3760*/  LOP3.LUT R3, R11, UR5, RZ, 0x3c, !PT ;  /* 0x000000050b037c12 */ /* 0x004fc8000f8e3cff */
[----:B------:R-:W-:-:S04]  /*3770*/  SHF.L.U32 R3, R3, 0x1f, RZ ;  /* 0x0000001f03037819 */ /* 0x000fc800000006ff */
[----:B------:R-:W2:Y:S02]  /*3780*/  SYNCS.PHASECHK.TRANS64.TRYWAIT P0, [UR7], R3 ;  /* 0x00000003ff0075a7 */ /* 0x000ea40008001107 */
[----:B--2---:R-:W-:Y:S05]  /*3790*/  @!P0 BRA `(.L_x_64) ;  /* 0x0000008000588947 */ /* 0x004fea0003800000 */
.L_x_154:
[----:B------:R-:W-:Y:S01]  /*37a0*/  NOP ;  /* 0x0000000000007918 */ /* 0x000fe20000000000 */
[----:B--2---:R-:W2:Y:S01]  /*37b0*/  LDS R0, [UR4+0x14] ;  /* 0x00001404ff007984 */ /* 0x004ea20008000800 */
[----:B------:R-:W-:Y:S01]  /*37c0*/  ULOP3.LUT UR6, UR19, 0xffff, URZ, 0xc0, !UPT ;  /* 0x0000ffff13067892 */ /* 0x000fe2000f8ec0ff */
[----:B-1----:R-:W-:Y:S01]  /*37d0*/  UMOV UR8, 0xffff ;  /* 0x0000ffff00087882 */ /* 0x002fe20000000000 */
[----:B------:R-:W-:Y:S02]  /*37e0*/  UMOV UR5, 0x1 ;  /* 0x0000000100057882 */ /* 0x000fe40000000000 */
[----:B------:R-:W-:-:S04]  /*37f0*/  USHF.R.U32.HI UR6, URZ, 0x5, UR6 ;  /* 0x00000005ff067899 */ /* 0x000fc80008011606 */
[----:B------:R-:W-:Y:S02]  /*3800*/  USHF.L.U32 UR8, UR8, UR6, URZ ;  /* 0x0000000608087299 */ /* 0x000fe400080006ff */
[----:B------:R-:W-:-:S04]  /*3810*/  USHF.L.U32 UR5, UR5, UR6, URZ ;  /* 0x0000000605057299 */ /* 0x000fc800080006ff */
[----:B--2---:R-:W-:-:S04]  /*3820*/  LOP3.LUT R0, R0, UR8, RZ, 0xc0, !PT ;  /* 0x0000000800007c12 */ /* 0x004fc8000f8ec0ff */
[----:B------:R-:W-:-:S13]  /*3830*/  ISETP.NE.AND P0, PT, R0, UR8, PT ;  /* 0x0000000800007c0c */ /* 0x000fda000bf05270 */
[----:B------:R-:W-:Y:S05]  /*3840*/  @P0 BRA `(.L_x_65) ;  /* 0x0000000000580947 */ /* 0x000fea0003800000 */
[----:B------:R-:W1:Y:S02]  /*3850*/  LDS R0, [UR4+0x18] ;  /* 0x00001804ff007984 */ /* 0x000e640008000800 */
[----:B-1----:R-:W-:-:S04]  /*3860*/  LOP3.LUT R0, R0, UR5, RZ, 0xc0, !PT ;  /* 0x0000000500007c12 */ /* 0x002fc8000f8ec0ff */
[----:B------:R-:W-:-:S13]  /*3870*/  ISETP.NE.AND P0, PT, R0, UR5, PT ;  /* 0x0000000500007c0c */ /* 0x000fda000bf05270 */
[----:B------:R-:W-:Y:S05]  /*3880*/  @P0 BRA `(.L_x_66) ;  /* 0x00000000003c0947 */ /* 0x000fea0003800000 */
[----:B------:R-:W1:Y:S01]  /*3890*/  S2R R2, SR_LANEID ;  /* 0x0000000000027919 */ /* 0x000e620000000000 */
[----:B------:R-:W-:Y:S01]  /*38a0*/  ULOP3.LUT UR8, URZ, UR8, URZ, 0x33, !UPT ;  /* 0x00000008ff087292 */ /* 0x000fe2000f8e33ff */
[----:B------:R-:W-:Y:S01]  /*38b0*/  LOP3.LUT R4, RZ, UR5, RZ, 0x33, !PT ;  /* 0x00000005ff047c12 */ /* 0x000fe2000f8e33ff */
[----:B------:R-:W-:Y:S02]  /*38c0*/  VOTEU.ANY UR7, UPT, PT ;  /* 0x0000000000077886 */ /* 0x000fe400038e0100 */
[----:B------:R-:W-:Y:S01]  /*38d0*/  UFLO.U32 UR7, UR7 ;  /* 0x00000007000772bd */ /* 0x000fe200080e0000 */
[----:B------:R-:W2:Y:S01]  /*38e0*/  REDUX UR5, R4 ;  /* 0x00000000040573c4 */ /* 0x000ea20000000000 */
[----:B------:R-:W-:-:S06]  /*38f0*/  IMAD.U32 R0, RZ, RZ, UR8 ;  /* 0x00000008ff007e24 */ /* 0x000fcc000f8e00ff */
[----:B------:R3:W-:Y:S01]  /*3900*/  UTCATOMSWS.AND URZ, UR8 ;  /* 0x0000000800ff79e3 */ /* 0x0007e20008000000 */
[----:B------:R-:W4:Y:S01]  /*3910*/  REDUX UR6, R0 ;  /* 0x00000000000673c4 */ /* 0x000f220000000000 */
[----:B-1----:R-:W-:Y:S01]  /*3920*/  ISETP.EQ.U32.AND P0, PT, R2, UR7, PT ;  /* 0x0000000702007c0c */ /* 0x002fe2000bf02070 */
[----:B--2---:R-:W-:Y:S01]  /*3930*/  IMAD.U32 R2, RZ, RZ, UR5 ;  /* 0x00000005ff027e24 */ /* 0x004fe2000f8e00ff */
[----:B----4-:R-:W-:-:S11]  /*3940*/  MOV R3, UR6 ;  /* 0x0000000600037c02 */ /* 0x010fd60008000f00 */
[----:B------:R3:W-:Y:S04]  /*3950*/  @P0 ATOMS.AND RZ, [UR4+0x14], R3 ;  /* 0x00001403ffff098c */ /* 0x0007e8000a800004 */
[----:B------:R3:W-:Y:S01]  /*3960*/  @P0 ATOMS.AND RZ, [UR4+0x18], R2 ;  /* 0x00001802ffff098c */ /* 0x0007e2000a800004 */
[----:B------:R-:W-:Y:S05]  /*3970*/  BRA `(.L_x_67) ;  /* 0x0000000000147947 */ /* 0x000fea0003800000 */
.L_x_66:
[----:B------:R-:W-:Y:S02]  /*3980*/  MOV R2, 0x39a0 ;  /* 0x000039a000027802 */ /* 0x000fe40000000f00 */
[----:B----45:R-:W-:Y:S05]  /*3990*/  CALL.REL.NOINC `($__internal_0_$__cuda_sm10x_tcgen05_guardrail_trap_col_being_dealloced_not_returned_by_alloc) ;  /* 0x00000084003c7944 */ /* 0x030fea0003c00000 */
[----:B------:R-:W-:Y:S05]  /*39a0*/  BRA `(.L_x_67) ;  /* 0x0000000000087947 */ /* 0x000fea0003800000 */
.L_x_65:
[----:B------:R-:W-:Y:S02]  /*39b0*/  MOV R2, 0x39d0 ;  /* 0x000039d000027802 */ /* 0x000fe40000000f00 */
[----:B----45:R-:W-:Y:S05]  /*39c0*/  CALL.REL.NOINC `($__internal_2_$__cuda_sm10x_tcgen05_guardrail_trap_unallocated_columns_being_dealloced) ;  /* 0x0000008400487944 */ /* 0x030fea0003c00000 */
.L_x_67:
[----:B------:R-:W-:Y:S01]  /*39d0*/  NOP ;  /* 0x0000000000007918 */ /* 0x000fe20000000000 */
[----:B---3--:R-:W-:Y:S05]  /*39e0*/  EXIT ;  /* 0x000000000000794d */ /* 0x008fea0003800000 */
.L_x_51:
[----:B------:R-:W-:-:S09]  /*39f0*/  UISETP.NE.OR UP2, UPT, UR8, 0x3, !UP2 ;  /* 0x000000030800788c */ /* 0x000fd2000d745670 */
[----:B------:R-:W-:Y:S05]  /*3a00*/  BRA.U UP2, `(.L_x_68) ;  /* 0x0000001102147547 */ /* 0x000fea000b800000 */
[----:B------:R-:W1:Y:S01]  /*3a10*/  LDC R0, c[0x0][0xb30] ;  /* 0x0002cc00ff007b82 */ /* 0x000e620000000800 */
[----:B------:R-:W2:Y:S01]  /*3a20*/  LDCU.64 UR8, c[0x0][0x888] ;  /* 0x00011100ff0877ac */ /* 0x000ea20008000a00 */
[----:B------:R-:W-:Y:S02]  /*3a30*/  HFMA2 R29, -RZ, RZ, 0, 0 ;  /* 0x00000000ff1d7431 */ /* 0x000fe400000001ff */
[----:B------:R-:W-:Y:S01]  /*3a40*/  IMAD.MOV.U32 R31, RZ, RZ, 0x1 ;  /* 0x00000001ff1f7424 */ /* 0x000fe200078e00ff */
[----:B------:R-:W-:Y:S01]  /*3a50*/  MOV R23, 0x2000 ;  /* 0x0000200000177802 */ /* 0x000fe20000000f00 */
[----:B------:R-:W4:Y:S01]  /*3a60*/  LDCU.64 UR4, c[0x0][0x890] ;  /* 0x00011200ff0477ac */ /* 0x000f220008000a00 */
[----:B------:R-:W-:Y:S01]  /*3a70*/  IMAD.MOV.U32 R30, RZ, RZ, RZ ;  /* 0x000000ffff1e7224 */ /* 0x000fe200078e00ff */
[----:B------:R-:W3:Y:S01]  /*3a80*/  LDC R19, c[0x0][0x370] ;  /* 0x0000dc00ff137b82 */ /* 0x000ee20000000800 */
[----:B------:R-:W-:Y:S01]  /*3a90*/  UMOV UR7, 0x400 ;  /* 0x0000040000077882 */ /* 0x000fe20000000000 */
[----:B------:R-:W-:-:S02]  /*3aa0*/  UPLOP3.LUT UP1, UPT, UPT, UPT, UPT, 0x40, 0x4 ;  /* 0x000000000004789c */ /* 0x000fc40003f2e870 */
[----:B------:R-:W-:-:S04]  /*3ab0*/  ULEA UR7, UR37, UR7, 0x18 ;  /* 0x0000000725077291 */ /* 0x000fc8000f8ec0ff */
[----:B------:R-:W3:Y:S01]  /*3ac0*/  LDC R2, c[0x0][0xb0c] ;  /* 0x0002c300ff027b82 */ /* 0x000ee20000000800 */
[----:B------:R-:W-:Y:S02]  /*3ad0*/  UIADD3 UR13, UPT, UPT, UR7, 0x88, URZ ;  /* 0x00000088070d7890 */ /* 0x000fe4000fffe0ff */
[----:B--2---:R-:W-:Y:S02]  /*3ae0*/  UISETP.NE.U32.AND UP2, UPT, UR8, URZ, UPT ;  /* 0x000000ff0800728c */ /* 0x004fe4000bf45070 */
[----:B------:R-:W-:Y:S02]  /*3af0*/  UIADD3 UR33, UPT, UPT, UR7, 0x70, URZ ;  /* 0x0000007007217890 */ /* 0x000fe4000fffe0ff */
[----:B----4-:R-:W-:Y:S01]  /*3b00*/  UISETP.NE.U32.AND UP3, UPT, UR4, URZ, UPT ;  /* 0x000000ff0400728c */ /* 0x010fe2000bf65070 */
[----:B------:R-:W2:Y:S01]  /*3b10*/  LDC R18, c[0x0][0xb20] ;  /* 0x0002c800ff127b82 */ /* 0x000ea20000000800 */
[----:B-1----:R-:W-:Y:S01]  /*3b20*/  ISETP.NE.AND P1, PT, R0, 0x1, PT ;  /* 0x000000010000780c */ /* 0x002fe20003f25270 */
[----:B------:R-:W-:-:S02]  /*3b30*/  UISETP.NE.AND.EX UP2, UPT, UR9, URZ, UPT, UP2 ;  /* 0x000000ff0900728c */ /* 0x000fc4000bf45320 */
[----:B------:R-:W-:Y:S02]  /*3b40*/  UIADD3 UR25, UPT, UPT, UR7, 0x78, URZ ;  /* 0x0000007807197890 */ /* 0x000fe4000fffe0ff */
[----:B------:R-:W-:Y:S02]  /*3b50*/  UIADD3 UR17, UPT, UPT, UR7, 0x80, URZ ;  /* 0x0000008007117890 */ /* 0x000fe4000fffe0ff */
[----:B------:R-:W1:Y:S01]  /*3b60*/  LDC.64 R32, c[0x0][0x348] ;  /* 0x0000d200ff207b82 */ /* 0x000e620000000a00 */
[----:B------:R-:W-:Y:S02]  /*3b70*/  UPRMT UR13, UR37, 0x654, UR13 ;  /* 0x00000654250d7896 */ /* 0x000fe4000800000d */
[----:B------:R-:W-:-:S05]  /*3b80*/  UISETP.NE.AND.EX UP3, UPT, UR5, URZ, UPT, UP3 ;  /* 0x000000ff0500728c */ /* 0x000fca000bf65330 */
[----:B------:R-:W4:Y:S08]  /*3b90*/  LDC.64 R16, c[0x0][0xb10] ;  /* 0x0002c400ff107b82 */ /* 0x000f300000000a00 */
[----:B------:R-:W1:Y:S08]  /*3ba0*/  LDC.64 R6, c[0x0][0xb18] ;  /* 0x0002c600ff067b82 */ /* 0x000e700000000a00 */
[----:B------:R-:W1:Y:S08]  /*3bb0*/  LDC.64 R4, c[0x0][0xb28] ;  /* 0x0002ca00ff047b82 */ /* 0x000e700000000a00 */
[----:B--23--:R-:W1:Y:S02]  /*3bc0*/  LDC R22, c[0x0][0x374] ;  /* 0x0000dd00ff167b82 */ /* 0x00ce640000000800 */
.L_x_79:
[C---:B------:R-:W-:Y:S02]  /*3bd0*/  LEA R0, R30.reuse, UR7, 0x3 ;  /* 0x000000071e007c11 */ /* 0x040fe4000f8e18ff */
[----:B------:R-:W-:Y:S02]  /*3be0*/  SHF.L.U32 R3, R29, 0x1f, RZ ;  /* 0x0000001f1d037819 */ /* 0x000fe400000006ff */
[----:B------:R-:W-:Y:S02]  /*3bf0*/  LEA R24, R30, UR7, 0x4 ;  /* 0x000000071e187c11 */ /* 0x000fe4000f8e20ff */
[----:B--2---:R-:W2:Y:S02]  /*3c00*/  SYNCS.PHASECHK.TRANS64.TRYWAIT P0, [R0+URZ+0xc0], R3 ;  /* 0x0000c003000075a7 */ /* 0x004ea400080011ff */
[----:B--2---:R-:W-:Y:S05]  /*3c10*/  @!P0 BRA `(.L_x_69) ;  /* 0x0000007c00508947 */ /* 0x004fea0003800000 */
.L_x_155:
[----:B------:R-:W-:Y:S01]  /*3c20*/  ISETP.GE.AND P0, PT, R72, 0x1, PT ;  /* 0x000000014800780c */ /* 0x000fe20003f06270 */
[----:B------:R-:W3:Y:S01]  /*3c30*/  LDS.128 R24, [R24+0x130] ;  /* 0x0001300018187984 */ /* 0x000ee20000000c00 */
[----:B--2---:R-:W-:Y:S01]  /*3c40*/  VIADD R0, R0, 0xd0 ;  /* 0x000000d000007836 */ /* 0x004fe20000000000 */
[----:B------:R-:W-:Y:S01]  /*3c50*/  @!PT LDS RZ, [RZ] ;  /* 0x00000000fffff984 */ /* 0x000fe20000000800 */
[----:B------:R-:W-:Y:S01]  /*3c60*/  @!PT LDS RZ, [RZ] ;  /* 0x00000000fffff984 */ /* 0x000fe20000000800 */
[----:B------:R-:W-:Y:S01]  /*3c70*/  @!PT LDS RZ, [RZ] ;  /* 0x00000000fffff984 */ /* 0x000fe20000000800 */
[----:B------:R-:W-:Y:S01]  /*3c80*/  @!PT LDS RZ, [RZ] ;  /* 0x00000000fffff984 */ /* 0x000fe20000000800 */
[----:B------:R2:W-:Y:S06]  /*3c90*/  MEMBAR.ALL.CTA ;  /* 0x0000000000007992 */ /* 0x0005ec0000008000 */
[----:B--2---:R-:W2:Y:S01]  /*3ca0*/  FENCE.VIEW.ASYNC.S ;  /* 0x00000000000073c6 */ /* 0x004ea20000000000 */
[----:B------:R-:W-:Y:S04]  /*3cb0*/  PRMT R0, RZ, 0x654, R0 ;  /* 0x00000654ff007816 */ /* 0x000fe80000000000 */
[----:B--2---:R2:W-:Y:S01]  /*3cc0*/  SYNCS.ARRIVE.TRANS64.RED.A1T0 RZ, [R0+URZ], RZ ;  /* 0x000000ff00ff79a7 */ /* 0x0045e200081004ff */
[----:B---3--:R-:W-:Y:S11]  /*3cd0*/  LOP3.LUT P3, RZ, R26, 0x1, RZ, 0xc0, !PT ;  /* 0x000000011aff7812 */ /* 0x008ff6000786c0ff */
[----:B------:R-:W-:Y:S02]  /*3ce0*/  @!UPT UIADD3 URZ, UPT, UPT, URZ, URZ, URZ ;  /* 0x000000fffffff290 */ /* 0x000fe4000fffe0ff */
[----:B------:R-:W-:Y:S02]  /*3cf0*/  @P3 MOV R13, R24 ;  /* 0x00000018000d3202 */ /* 0x000fe40000000f00 */
[----:B------:R-:W-:Y:S01]  /*3d00*/  @P3 LOP3.LUT R8, R25, 0xffff, RZ, 0xc0, !PT ;  /* 0x0000ffff19083812 */ /* 0x000fe200078ec0ff */
[----:B--2---:R-:W-:Y:S06]  /*3d10*/  @!P0 BRA `(.L_x_70) ;  /* 0x0000000000a48947 */ /* 0x004fec0003800000 */
[----:B-1----:R-:W-:Y:S01]  /*3d20*/  IMAD.HI.U32 R35, R22, R7, RZ ;  /* 0x0000000716237227 */ /* 0x002fe200078e00ff */
[----:B------:R-:W-:Y:S02]  /*3d30*/  ISETP.NE.AND P0, PT, R6, 0x1, PT ;  /* 0x000000010600780c */ /* 0x000fe40003f05270 */
[----:B------:R-:W-:Y:S01]  /*3d40*/  ISETP.NE.AND P2, PT, R72, 0x1, PT ;  /* 0x000000014800780c */ /* 0x000fe20003f45270 */
[----:B----4-:R-:W-:Y:S01]  /*3d50*/  IMAD.HI.U32 R34, R19, R16, RZ ;  /* 0x0000001013227227 */ /* 0x010fe200078e00ff */
[----:B------:R-:W-:Y:S02]  /*3d60*/  SHF.R.U32.HI R35, RZ, R18, R35 ;  /* 0x00000012ff237219 */ /* 0x000fe40000011623 */
[----:B------:R-:W-:Y:S01]  /*3d70*/  ISETP.NE.AND P4, PT, R2, 0x1, PT ;  /* 0x000000010200780c */ /* 0x000fe20003f85270 */
[----:B------:R-:W-:Y:S01]  /*3d80*/  IMAD.HI.U32 R36, R13, R16, RZ ;  /* 0x000000100d247227 */ /* 0x000fe200078e00ff */
[----:B------:R-:W-:Y:S02]  /*3d90*/  SHF.R.U32.HI R34, RZ, R17, R34 ;  /* 0x00000011ff227219 */ /* 0x000fe40000011622 */
[----:B------:R-:W-:Y:S01]  /*3da0*/  SEL R3, R22, R35, !P0 ;  /* 0x0000002316037207 */ /* 0x000fe20004000000 */
[C---:B------:R-:W-:Y:S01]  /*3db0*/  IMAD.HI.U32 R35, R8.reuse, R7, RZ ;  /* 0x0000000708237227 */ /* 0x040fe200078e00ff */
[----:B------:R-:W-:Y:S02]  /*3dc0*/  SEL R11, R19, R34, !P4 ;  /* 0x00000022130b7207 */ /* 0x000fe40006000000 */
[----:B------:R-:W-:Y:S01]  /*3dd0*/  SHF.R.U32.HI R36, RZ, R17, R36 ;  /* 0x00000011ff247219 */ /* 0x000fe20000011624 */
[----:B------:R-:W-:Y:S01]  /*3de0*/  IMAD.HI.U32 R38, R3, R4, RZ ;  /* 0x0000000403267227 */ /* 0x000fe200078e00ff */
[----:B------:R-:W-:Y:S03]  /*3df0*/  SHF.R.U32.HI R35, RZ, R18, R35 ;  /* 0x00000012ff237219 */ /* 0x000fe60000011623 */
[----:B------:R-:W-:Y:S01]  /*3e00*/  IMAD.HI.U32 R34, R11, R4, RZ ;  /* 0x000000040b227227 */ /* 0x000fe200078e00ff */
[----:B------:R-:W-:Y:S02]  /*3e10*/  @P2 SHF.R.U32.HI R3, RZ, R5, R38 ;  /* 0x00000005ff032219 */ /* 0x000fe40000011626 */
[----:B------:R-:W-:Y:S02]  /*3e20*/  SEL R9, R8, R35, !P0 ;  /* 0x0000002308097207 */ /* 0x000fe40004000000 */
[----:B------:R-:W-:Y:S01]  /*3e30*/  @P2 SHF.R.U32.HI R11, RZ, R5, R34 ;  /* 0x00000005ff0b2219 */ /* 0x000fe20000011622 */
[C---:B------:R-:W-:Y:S01]  /*3e40*/  IMAD R10, R72.reuse, R3, RZ ;  /* 0x00000003480a7224 */ /* 0x040fe200078e02ff */
[----:B------:R-:W-:Y:S01]  /*3e50*/  SEL R3, R13, R36, !P4 ;  /* 0x000000240d037207 */ /* 0x000fe20006000000 */
[C---:B------:R-:W-:Y:S03]  /*3e60*/  IMAD.HI.U32 R14, R9.reuse, R4, RZ ;  /* 0x00000004090e7227 */ /* 0x040fe600078e00ff */
[----:B------:R-:W-:Y:S01]  /*3e70*/  ISETP.GE.AND P0, PT, R9, R10, PT ;  /* 0x0000000a0900720c */ /* 0x000fe20003f06270 */
[C---:B------:R-:W-:Y:S01]  /*3e80*/  IMAD R12, R72.reuse, R11, RZ ;  /* 0x0000000b480c7224 */ /* 0x040fe200078e02ff */
[-C--:B------:R-:W-:Y:S04]  /*3e90*/  SHF.R.U32.HI R14, RZ, R5.reuse, R14 ;  /* 0x00000005ff0e7219 */ /* 0x080fe8000001160e */
[----:B------:R-:W-:Y:S02]  /*3ea0*/  ISETP.GE.OR P0, PT, R3, R12, P0 ;  /* 0x0000000c0300720c */ /* 0x000fe40000706670 */
[----:B------:R-:W-:Y:S05]  /*3eb0*/  SEL R15, R9, R14, !P2 ;  /* 0x0000000e090f7207 */ /* 0x000fea0005000000 */
[----:B------:R-:W-:Y:S04]  /*3ec0*/  IMAD.MOV R14, RZ, RZ, -R15 ;  /* 0x000000ffff0e7224 */ /* 0x000fe800078e0a0f */
[----:B------:R-:W-:Y:S02]  /*3ed0*/  IMAD R14, R72, R14, R9 ;  /* 0x0000000e480e7224 */ /* 0x000fe400078e0209 */
[C---:B------:R-:W-:Y:S05]  /*3ee0*/  @!P0 IMAD.HI.U32 R10, R3.reuse, R4, RZ ;  /* 0x00000004030a8227 */ /* 0x040fea00078e00ff */
[----:B------:R-:W-:Y:S04]  /*3ef0*/  @!P0 SHF.R.U32.HI R10, RZ, R5, R10 ;  /* 0x00000005ff0a8219 */ /* 0x000fe8000001160a */
[----:B------:R-:W-:Y:S01]  /*3f00*/  @!P0 SEL R0, R3, R10, !P2 ;  /* 0x0000000a03008207 */ /* 0x000fe20005000000 */
[----:B------:R-:W-:Y:S03]  /*3f10*/  IMAD.MOV R10, RZ, RZ, -R3 ;  /* 0x000000ffff0a7224 */ /* 0x000fe600078e0a03 */
[----:B------:R-:W-:Y:S01]  /*3f20*/  @!P0 IADD3 R15, PT, PT, R15, -R0, RZ ;  /* 0x800000000f0f8210 */ /* 0x000fe20007ffe0ff */
[----:B------:R-:W-:Y:S01]  /*3f30*/  @!P0 IMAD R0, R11, R14, R0 ;  /* 0x0000000e0b008224 */ /* 0x000fe200078e0200 */
[----:B------:R-:W-:Y:S01]  /*3f40*/  IADD3 R11, PT, PT, -R9, RZ, RZ ;  /* 0x000000ff090b7210 */ /* 0x000fe20007ffe1ff */
[----:B------:R-:W-:Y:S02]  /*3f50*/  IMAD R13, R2, R10, R13 ;  /* 0x0000000a020d7224 */ /* 0x000fe400078e020d */
[----:B------:R-:W-:Y:S02]  /*3f60*/  @!P0 IMAD R9, R15, R72, R3 ;  /* 0x000000480f098224 */ /* 0x000fe400078e0203 */
[----:B------:R-:W-:Y:S02]  /*3f70*/  @!P0 IMAD.MOV.U32 R3, RZ, RZ, R0 ;  /* 0x000000ffff038224 */ /* 0x000fe400078e0000 */
[----:B------:R-:W-:Y:S02]  /*3f80*/  IMAD R8, R6, R11, R8 ;  /* 0x0000000b06087224 */ /* 0x000fe400078e0208 */
[----:B------:R-:W-:Y:S02]  /*3f90*/  IMAD R13, R3, R2, R13 ;  /* 0x00000002030d7224 */ /* 0x000fe400078e020d */
[----:B------:R-:W-:Y:S02]  /*3fa0*/  IMAD R8, R9, R6, R8 ;  /* 0x0000000609087224 */ /* 0x000fe400078e0208 */
.L_x_70:
[----:B------:R-:W-:Y:S05]  /*3fb0*/  BRA.U UP1, `(.L_x_71) ;  /* 0x0000000101107547 */ /* 0x000fea000b800000 */
[----:B------:R-:W-:Y:S04]  /*3fc0*/  MOV R0, UR6 ;  /* 0x0000000600007c02 */ /* 0x000fe80008000f00 */
[----:B------:R-:W-:Y:S04]  /*3fd0*/  SHF.L.U32 R3, R0, 0x1f, RZ ;  /* 0x0000001f00037819 */ /* 0x000fe800000006ff */
[----:B------:R-:W2:Y:S02]  /*3fe0*/  SYNCS.PHASECHK.TRANS64.TRYWAIT P0, [UR7+0xb8], R3 ;  /* 0x0000b803ff0075a7 */ /* 0x000ea40008001107 */
[----:B--2---:R-:W-:Y:S05]  /*3ff0*/  @!P0 BRA `(.L_x_72) ;  /* 0x00000078006c8947 */ /* 0x004fea0003800000 */
.L_x_71:
[----:B------:R-:W-:Y:S02]  /*4000*/  R2UR UR35, R21 ;  /* 0x00000000152372ca */ /* 0x000fe400000e0000 */
[----:B------:R-:W-:Y:S02]  /*4010*/  R2UR UR34, R20 ;  /* 0x00000000142272ca */ /* 0x000fe400000e0000 */
[----:B------:R-:W-:Y:S02]  /*4020*/  ISETP.NE.U32.AND P2, PT, RZ, UR4, PT ;  /* 0x00000004ff007c0c */ /* 0x000fe4000bf45070 */
[----:B------:R-:W-:Y:S02]  /*4030*/  SHF.L.U32 R12, R31, 0x1f, RZ ;  /* 0x0000001f1f0c7819 */ /* 0x000fe400000006ff */
[----:B------:R-:W-:Y:S05]  /*4040*/  ISETP.NE.AND.EX P2, PT, RZ, UR5, PT, P2 ;  /* 0x00000005ff007c0c */ /* 0x000fea000bf45320 */
[----:B------:R-:W-:Y:S02]  /*4050*/  USHF.L.U32 UR35, UR35, 0x7, URZ ;  /* 0x0000000723237899 */ /* 0x000fe400080006ff */
[----:B------:R-:W-:Y:S01]  /*4060*/  USHF.L.U32 UR34, UR34, 0x8, URZ ;  /* 0x0000000822227899 */ /* 0x000fe200080006ff */
[----:B------:R-:W-:Y:S11]  /*4070*/  BRA.U !UP3, `(.L_x_73) ;  /* 0x000000010b347547 */ /* 0x000ff6000b800000 */
[----:B------:R-:W-:Y:S01]  /*4080*/  UPLOP3.LUT UP0, UPT, UPT, UPT, UP2, 0x80, 0x8 ;  /* 0x000000000008789c */ /* 0x000fe20003f0f020 */
[----:B--2---:R-:W-:Y:S02]  /*4090*/  HFMA2 R0, -RZ, RZ, 0, 5.9604644775390625e-08 ;  /* 0x00000001ff007431 */ /* 0x004fe400000001ff */
[----:B------:R-:W-:Y:S03]  /*40a0*/  IMAD.MOV.U32 R151, RZ, RZ, 0x1 ;  /* 0x00000001ff977424 */ /* 0x000fe600078e00ff */
[----:B------:R-:W-:Y:S05]  /*40b0*/  PLOP3.LUT P0, PT, PT, PT, UP0, 0x80, 0x8 ;  /* 0x000000000008781c */ /* 0x000fea0003f0f008 */
[----:B------:R-:W2:Y:S01]  /*40c0*/  @UP0 LDCU.64 UR10, c[0x0][0x888] ;  /* 0x00011100ff0a07ac */ /* 0x000ea20008000a00 */
[----:B------:R-:W-:Y:S07]  /*40d0*/  @UP0 UIMAD UR8, UR36, UR4, URZ ;  /* 0x00000004240802a4 */ /* 0x000fee000f8e02ff */
[----:B------:R-:W-:Y:S01]  /*40e0*/  @!P0 PRMT R151, R0, 0x7610, R151 ;  /* 0x0000761000978816 */ /* 0x000fe20000000097 */
[----:B--2---:R-:W-:Y:S03]  /*40f0*/  @UP0 UIMAD.WIDE UR10, UR8, 0x4, UR10 ;  /* 0x00000004080a08a5 */ /* 0x004fe6000f8e020a */
[----:B------:R-:W2:Y:S03]  /*4100*/  @!UP0 LDCU UR8, c[0x0][0x880] ;  /* 0x00011000ff0887ac */ /* 0x000ea60008000800 */
[----:B------:R-:W-:Y:S01]  /*4110*/  IMAD.U32 R10, RZ, RZ, UR10 ;  /* 0x0000000aff0a7e24 */ /* 0x000fe2000f8e00ff */
[----:B------:R-:W-:Y:S05]  /*4120*/  MOV R11, UR11 ;  /* 0x0000000b000b7c02 */ /* 0x000fea0008000f00 */
[----:B-----5:R3:W5:Y:S02]  /*4130*/  @P0 LDG.E R82, desc[UR46][R10.64] ;  /* 0x0000002e0a520981 */ /* 0x020764000c1e1900 */
[----:B--23--:R-:W-:Y:S07]  /*4140*/  @!P0 IMAD.U32 R82, RZ, RZ, UR8 ;  /* 0x00000008ff528e24 */ /* 0x00cfee000f8e00ff */
.L_x_73:
[----:B-----5:R-:W-:Y:S01]  /*4150*/  @!P2 ISETP.EQ.AND P0, PT, R82, RZ, PT ;  /* 0x000000ff5200a20c */ /* 0x020fe20003f02270 */
[----:B------:R-:W-:Y:S01]  /*4160*/  @!UPT UIADD3 URZ, UPT, UPT, URZ, URZ, URZ ;  /* 0x000000fffffff290 */ /* 0x000fe2000fffe0ff */
[----:B------:R-:W-:Y:S11]  /*4170*/  @!P2 BRA `(.L_x_74) ;  /* 0x000000000014a947 */ /* 0x000ff60003800000 */
[----:B------:R-:W-:Y:S02]  /*4180*/  LOP3.LUT P2, RZ, R151, 0xff, RZ, 0xc0, !PT ;  /* 0x000000ff97ff7812 */ /* 0x000fe4000784c0ff */
[----:B------:R-:W-:Y:S04]  /*4190*/  PLOP3.LUT P0, PT, PT, PT, UP0, 0x80, 0x8 ;  /* 0x000000000008781c */ /* 0x000fe80003f0f008 */
[----:B------:R-:W-:Y:S07]  /*41a0*/  PLOP3.LUT P0, PT, P0, PT, PT, 0x8, 0x80 ;  /* 0x000000000080781c */ /* 0x000fee000070e170 */
[----:B------:R-:W-:Y:S11]  /*41b0*/  @P2 ISETP.EQ.AND P0, PT, R82, RZ, PT ;  /* 0x000000ff5200220c */ /* 0x000ff60003f02270 */
[----:B------:R-:W-:Y:S02]  /*41c0*/  @!UPT UIADD3 URZ, UPT, UPT, URZ, URZ, URZ ;  /* 0x000000fffffff290 */ /* 0x000fe4000fffe0ff */
.L_x_74:
[----:B------:R-:W3:Y:S01]  /*41d0*/  SYNCS.PHASECHK.TRANS64.TRYWAIT P2, [UR7+0x90], R12 ;  /* 0x0000900cff0075a7 */ /* 0x000ee20008041107 */
[----:B------:R-:W-:Y:S04]  /*41e0*/  ELECT P4, URZ, PT ;  /* 0x0000000000ff782f */ /* 0x000fe80003880000 */
[----:B------:R-:W-:Y:S11]  /*41f0*/  PLOP3.LUT P4, PT, P0, P4, PT, 0xf2, 0x2f ;  /* 0x00000000002f781c */ /* 0x000ff60000789e72 */
[----:B------:R-:W-:Y:S02]  /*4200*/  @!UPT UIADD3 URZ, UPT, UPT, URZ, URZ, URZ ;  /* 0x000000fffffff290 */ /* 0x000fe4000fffe0ff */
[----:B-1----:R-:W-:Y:S05]  /*4210*/  @!P4 IADD3 R9, P0, PT, R32, 0x580, RZ ;  /* 0x000005802009c810 */ /* 0x002fea0007f1e0ff */
[----:B--2---:R-:W-:Y:S01]  /*4220*/  @!P4 IMAD.X R0, RZ, RZ, R33, P0 ;  /* 0x000000ffff00c224 */ /* 0x004fe200000e0621 */
[----:B---3--:R-:W-:Y:S07]  /*4230*/  @!P2 BRA `(.L_x_75) ;  /* 0x0000007400f4a947 */ /* 0x008fee0003800000 */
.L_x_158:
[----:B------:R-:W-:Y:S01]  /*4240*/  @!P4 R2UR UR8, R0 ;  /* 0x000000000008c2ca */ /* 0x000fe200000e0000 */
[----:B------:R-:W-:Y:S01]  /*4250*/  VOTEU.ALL UP1, P4 ;  /* 0x0000000000ff7886 */ /* 0x000fe20002020000 */
[----:B------:R-:W-:Y:S01]  /*4260*/  @!P4 R2UR UR9, R9 ;  /* 0x000000000909c2ca */ /* 0x000fe200000e0000 */
[----:B------:R-:W-:Y:S01]  /*4270*/  @!P4 IMAD.MOV.U32 R0, RZ, RZ, 0x2000 ;  /* 0x00002000ff00c424 */ /* 0x000fe200078e00ff */
[----:B------:R-:W-:Y:S01]  /*4280*/  UMOV UR10, 0x0 ;  /* 0x00000000000a7882 */ /* 0x000fe20000000000 */
[----:B------:R-:W-:Y:S01]  /*4290*/  UMOV UR11, 0x10000000 ;  /* 0x10000000000b7882 */ /* 0x000fe20000000000 */
[----:B------:R-:W-:Y:S01]  /*42a0*/  @!UP1 UIADD3 UR32, UPT, UPT, UR7, 0x200, URZ ;  /* 0x0000020007209890 */ /* 0x000fe2000fffe0ff */
[----:B------:R-:W-:Y:S01]  /*42b0*/  @!P4 IADD3 R9, P0, PT, R32, 0x580, RZ ;  /* 0x000005802009c810 */ /* 0x000fe20007f1e0ff */
[----:B------:R-:W-:Y:S05]  /*42c0*/  VOTEU.ALL UP1, P4 ;  /* 0x0000000000ff7886 */ /* 0x000fea0002020000 */
[----:B------:R-:W-:Y:S01]  /*42d0*/  IMAD.U32 R11, RZ, RZ, UR8 ;  /* 0x00000008ff0b7e24 */ /* 0x000fe2000f8e00ff */
[----:B------:R-:W-:Y:S01]  /*42e0*/  UPRMT UR8, UR37, 0x654, UR33 ;  /* 0x0000065425087896 */ /* 0x000fe20008000021 */
[----:B------:R-:W-:Y:S03]  /*42f0*/  IMAD.U32 R10, RZ, RZ, UR9 ;  /* 0x00000009ff0a7e24 */ /* 0x000fe6000f8e00ff */
[----:B------:R-:W-:Y:S02]  /*4300*/  @!P4 R2UR UR15, R11 ;  /* 0x000000000b0fc2ca */ /* 0x000fe400000e0000 */
[----:B------:R-:W-:Y:S11]  /*4310*/  @!P4 R2UR UR14, R10 ;  /* 0x000000000a0ec2ca */ /* 0x000ff600000e0000 */
[----:B------:R-:W-:Y:S02]  /*4320*/  @!UPT UIADD3 URZ, UPT, UPT, URZ, URZ, URZ ;  /* 0x000000fffffff290 */ /* 0x000fe4000fffe0ff */
[----:B------:R2:W-:Y:S01]  /*4330*/  @!UP1 UTMALDG.3D [UR32], [UR14], desc[UR10] ;  /* 0x00000a200e0095b4 */ /* 0x0005e20008011000 */
[----:B------:R3:W-:Y:S01]  /*4340*/  @!P4 SYNCS.ARRIVE.TRANS64.RED.A0TR RZ, [UR7+0x70], R0 ;  /* 0x00007000ffffc9a7 */ /* 0x0007e20008300407 */
[----:B------:R-:W-:Y:S01]  /*4350*/  SYNCS.ARRIVE.TRANS64.RED.A1T0 RZ, [UR8], RZ ;  /* 0x000000ffffff79a7 */ /* 0x000fe20008100408 */
[----:B---3--:R-:W-:Y:S01]  /*4360*/  @!P4 IMAD.X R0, RZ, RZ, R33, P0 ;  /* 0x000000ffff00c224 */ /* 0x008fe200000e0621 */
[----:B------:R-:W3:Y:S02]  /*4370*/  SYNCS.PHASECHK.TRANS64.TRYWAIT P2, [UR7+0x98], R12 ;  /* 0x0000980cff0075a7 */ /* 0x000ee40008041107 */
[----:B--23--:R-:W-:Y:S05]  /*4380*/  @!P2 BRA `(.L_x_76) ;  /* 0x0000007400b8a947 */ /* 0x00cfea0003800000 */
.L_x_160:
        /* <DEDUP_REMOVED lines=8> */
[----:B------:R-:W-:Y:S01]  /*4410*/  @!UP1 UIADD3 UR24, UPT, UPT, UR7, 0x2200, URZ ;  /* 0x0000220007189890 */ /* 0x000fe2000fffe0ff */
[----:B------:R-:W-:Y:S01]  /*4420*/  VOTEU.ALL UP1, P4 ;  /* 0x0000000000ff7886 */ /* 0x000fe20002020000 */
[----:B------:R-:W-:Y:S01]  /*4430*/  UMOV UR27, UR35 ;  /* 0x00000023001b7c82 */ /* 0x000fe20008000000 */
[----:B------:R-:W-:Y:S02]  /*4440*/  UMOV UR28, UR36 ;  /* 0x00000024001c7c82 */ /* 0x000fe40008000000 */
[----:B------:R-:W-:Y:S01]  /*4450*/  IMAD.U32 R11, RZ, RZ, UR8 ;  /* 0x00000008ff0b7e24 */ /* 0x000fe2000f8e00ff */
[----:B------:R-:W-:Y:S01]  /*4460*/  UPRMT UR8, UR37, 0x654, UR25 ;  /* 0x0000065425087896 */ /* 0x000fe20008000019 */
[----:B------:R-:W-:Y:S02]  /*4470*/  IMAD.U32 R10, RZ, RZ, UR9 ;  /* 0x00000009ff0a7e24 */ /* 0x000fe4000f8e00ff */
[----:B------:R-:W-:Y:S01]  /*4480*/  @!P4 IMAD.X R20, RZ, RZ, R33, P0 ;  /* 0x000000ffff14c224 */ /* 0x000fe200000e0621 */
[----:B------:R-:W-:Y:S02]  /*4490*/  @!P4 R2UR UR15, R11 ;  /* 0x000000000b0fc2ca */ /* 0x000fe400000e0000 */
[----:B------:R-:W-:Y:S11]  /*44a0*/  @!P4 R2UR UR14, R10 ;  /* 0x000000000a0ec2ca */ /* 0x000ff600000e0000 */
[----:B------:R-:W-:Y:S02]  /*44b0*/  @!UPT UIADD3 URZ, UPT, UPT, URZ, URZ, URZ ;  /* 0x000000fffffff290 */ /* 0x000fe4000fffe0ff */
[----:B------:R2:W-:Y:S01]  /*44c0*/  @!UP1 UTMALDG.3D [UR24], [UR14], desc[UR10] ;  /* 0x00000a180e0095b4 */ /* 0x0005e20008011000 */
[----:B------:R2:W-:Y:S01]  /*44d0*/  @!P4 SYNCS.ARRIVE.TRANS64.RED.A0TR RZ, [UR7+0x78], R0 ;  /* 0x00007800ffffc9a7 */ /* 0x0005e20008300407 */
[----:B------:R-:W-:Y:S01]  /*44e0*/  SYNCS.ARRIVE.TRANS64.RED.A1T0 RZ, [UR8], RZ ;  /* 0x000000ffffff79a7 */ /* 0x000fe20008100408 */
[----:B------:R-:W3:Y:S02]  /*44f0*/  SYNCS.PHASECHK.TRANS64.TRYWAIT P2, [UR7+0xa0], R12 ;  /* 0x0000a00cff0075a7 */ /* 0x000ee40008041107 */
[----:B--23--:R-:W-:Y:S05]  /*4500*/  @!P2 BRA `(.L_x_77) ;  /* 0x000000740070a947 */ /* 0x00cfea0003800000 */
.L_x_162:
[----:B------:R-:W2:Y:S01]  /*4510*/  LDC.64 R14, c[0x0][0xb10] ;  /* 0x0002c400ff0e7b82 */ /* 0x000ea20000000a00 */
[----:B------:R-:W-:Y:S01]  /*4520*/  @!P4 R2UR UR8, R20 ;  /* 0x000000001408c2ca */ /* 0x000fe200000e0000 */
[----:B------:R-:W-:Y:S01]  /*4530*/  VOTEU.ALL UP1, P4 ;  /* 0x0000000000ff7886 */ /* 0x000fe20002020000 */
[----:B------:R-:W-:Y:S01]  /*4540*/  @!P4 R2UR UR9, R21 ;  /* 0x000000001509c2ca */ /* 0x000fe200000e0000 */
[----:B------:R-:W-:Y:S01]  /*4550*/  UMOV UR10, 0x0 ;  /* 0x00000000000a7882 */ /* 0x000fe20000000000 */
[----:B------:R-:W-:Y:S03]  /*4560*/  UMOV UR11, 0x10000000 ;  /* 0x10000000000b7882 */ /* 0x000fe60000000000 */
[----:B------:R-:W3:Y:S01]  /*4570*/  LDC.64 R10, c[0x0][0xb18] ;  /* 0x0002c600ff0a7b82 */ /* 0x000ee20000000a00 */
[----:B------:R-:W-:Y:S01]  /*4580*/  @!UP1 UIADD3 UR18, UPT, UPT, UR34, 0x80, URZ ;  /* 0x0000008022129890 */ /* 0x000fe2000fffe0ff */
[----:B------:R-:W-:Y:S01]  /*4590*/  @P3 SHF.R.U32.HI R28, RZ, 0x10, R25 ;  /* 0x00000010ff1c3819 */ /* 0x000fe20000011619 */
[----:B------:R-:W-:Y:S01]  /*45a0*/  @!UP1 UIADD3 UR16, UPT, UPT, UR7, 0x4200, URZ ;  /* 0x0000420007109890 */ /* 0x000fe2000fffe0ff */
[----:B------:R-:W-:Y:S01]  /*45b0*/  VIADD R30, R30, 0x1 ;  /* 0x000000011e1e7836 */ /* 0x000fe20000000000 */
[----:B------:R-:W-:Y:S03]  /*45c0*/  VOTEU.ALL UP1, P4 ;  /* 0x0000000000ff7886 */ /* 0x000fe60002020000 */
[----:B------:R-:W5:Y:S01]  /*45d0*/  @!P1 LDC R0, c[0x0][0xb20] ;  /* 0x0002c800ff009b82 */ /* 0x000f620000000800 */
[----:B------:R-:W-:Y:S01]  /*45e0*/  UMOV UR19, UR35 ;  /* 0x0000002300137c82 */ /* 0x000fe20008000000 */
[----:B------:R-:W-:Y:S01]  /*45f0*/  IMAD.U32 R21, RZ, RZ, UR8 ;  /* 0x00000008ff157e24 */ /* 0x000fe2000f8e00ff */
[----:B------:R-:W-:Y:S05]  /*4600*/  UMOV UR20, UR36 ;  /* 0x0000002400147c82 */ /* 0x000fea0008000000 */
[----:B-1----:R-:W1:Y:S01]  /*4610*/  @!P1 LDC R3, c[0x0][0xb0c] ;  /* 0x0002c300ff039b82 */ /* 0x002e620000000800 */
[----:B------:R-:W-:Y:S01]  /*4620*/  IMAD.U32 R20, RZ, RZ, UR9 ;  /* 0x00000009ff147e24 */ /* 0x000fe2000f8e00ff */
[----:B------:R-:W-:Y:S01]  /*4630*/  UPRMT UR8, UR37, 0x654, UR17 ;  /* 0x0000065425087896 */ /* 0x000fe20008000011 */
[----:B------:R-:W-:Y:S03]  /*4640*/  @!P4 R2UR UR15, R21 ;  /* 0x00000000150fc2ca */ /* 0x000fe600000e0000 */
[----:B------:R-:W-:Y:S01]  /*4650*/  @!P4 R2UR UR14, R20 ;  /* 0x00000000140ec2ca */ /* 0x000fe200000e0000 */
[----:B------:R-:W-:Y:S11]  /*4660*/  @!P4 IMAD.MOV.U32 R20, RZ, RZ, 0x2000 ;  /* 0x00002000ff14c424 */ /* 0x000ff600078e00ff */
[----:B------:R-:W-:Y:S01]  /*4670*/  @!UPT UIADD3 URZ, UPT, UPT, URZ, URZ, URZ ;  /* 0x000000fffffff290 */ /* 0x000fe2000fffe0ff */
[----:B------:R1:W-:Y:S01]  /*4680*/  @!UP1 UTMALDG.3D [UR16], [UR14], desc[UR10] ;  /* 0x00000a100e0095b4 */ /* 0x0003e20008011000 */
[----:B------:R1:W-:Y:S02]  /*4690*/  @!P4 SYNCS.ARRIVE.TRANS64.RED.A0TR RZ, [UR7+0x80], R20 ;  /* 0x00008014ffffc9a7 */ /* 0x0003e40008300407 */
[----:B-1----:R-:W-:Y:S01]  /*46a0*/  @!P1 ISETP.NE.AND P2, PT, R3, 0x1, PT ;  /* 0x000000010300980c */ /* 0x002fe20003f45270 */
[C---:B--2---:R-:W-:Y:S01]  /*46b0*/  @!P1 IMAD.HI.U32 R14, R13.reuse, R14, RZ ;  /* 0x0000000e0d0e9227 */ /* 0x044fe200078e00ff */
[----:B---3--:R-:W-:Y:S03]  /*46c0*/  @!P1 ISETP.NE.AND P0, PT, R10, 0x1, PT ;  /* 0x000000010a00980c */ /* 0x008fe60003f05270 */
[C---:B------:R-:W-:Y:S01]  /*46d0*/  @!P1 IMAD.HI.U32 R11, R8.reuse, R11, RZ ;  /* 0x0000000b080b9227 */ /* 0x040fe200078e00ff */
[----:B------:R-:W-:Y:S04]  /*46e0*/  @!P1 SHF.R.U32.HI R14, RZ, R15, R14 ;  /* 0x0000000fff0e9219 */ /* 0x000fe8000001160e */
[----:B-----5:R-:W-:Y:S01]  /*46f0*/  @!P1 SHF.R.U32.HI R9, RZ, R0, R11 ;  /* 0x00000000ff099219 */ /* 0x020fe2000001160b */
[----:B------:R-:W-:Y:S01]  /*4700*/  SYNCS.ARRIVE.TRANS64.RED.A1T0 RZ, [UR8], RZ ;  /* 0x000000ffffff79a7 */ /* 0x000fe20008100408 */
[----:B------:R-:W-:Y:S02]  /*4710*/  @!P1 SEL R14, R13, R14, !P2 ;  /* 0x0000000e0d0e9207 */ /* 0x000fe40005000000 */
[----:B------:R-:W-:Y:S01]  /*4720*/  @!P1 SEL R9, R8, R9, !P0 ;  /* 0x0000000908099207 */ /* 0x000fe20004000000 */
[----:B------:R-:W1:Y:S04]  /*4730*/  SYNCS.PHASECHK.TRANS64.TRYWAIT P5, [UR7+0xa8], R12 ;  /* 0x0000a80cff0075a7 */ /* 0x000e6800080a1107 */
[----:B------:R-:W-:Y:S02]  /*4740*/  @!P1 IMAD.IADD R0, R9, 0x1, -R14 ;  /* 0x0000000109009824 */ /* 0x000fe400078e0a0e */
[----:B------:R-:W-:Y:S02]  /*4750*/  @!P1 IMAD.IADD R9, R14, 0x1, -R9 ;  /* 0x000000010e099824 */ /* 0x000fe400078e0a09 */
[----:B------:R-:W-:Y:S02]  /*4760*/  @!P1 IMAD R13, R0, R3, R13 ;  /* 0x00000003000d9224 */ /* 0x000fe400078e020d */
[----:B------:R-:W-:Y:S01]  /*4770*/  @!P1 IMAD R8, R9, R10, R8 ;  /* 0x0000000a09089224 */ /* 0x000fe200078e0208 */
[----:B-1----:R-:W-:Y:S06]  /*4780*/  @!P5 BRA `(.L_x_78) ;  /* 0x0000007000e8d947 */ /* 0x002fec0003800000 */
.L_x_164:
[----:B-1----:R-:W-:Y:S01]  /*4790*/  @!P4 IADD3 R3, P0, PT, R32, 0x580, RZ ;  /* 0x000005802003c810 */ /* 0x002fe20007f1e0ff */
[----:B------:R-:W-:Y:S01]  /*47a0*/  VOTEU.ALL UP1, P4 ;  /* 0x0000000000ff7886 */ /* 0x000fe20002020000 */
[----:B------:R-:W-:Y:S01]  /*47b0*/  UMOV UR18, 0x0 ;  /* 0x0000000000127882 */ /* 0x000fe20000000000 */
[----:B------:R-:W-:Y:S01]  /*47c0*/  UMOV UR19, 0x10000000 ;  /* 0x1000000000137882 */ /* 0x000fe20000000000 */
[----:B------:R-:W-:Y:S01]  /*47d0*/  @!P4 R2UR UR9, R3 ;  /* 0x000000000309c2ca */ /* 0x000fe200000e0000 */
[----:B------:R-:W-:Y:S01]  /*47e0*/  @!P4 IMAD.X R0, RZ, RZ, R33, P0 ;  /* 0x000000ffff00c224 */ /* 0x000fe200000e0621 */
[----:B------:R-:W-:Y:S01]  /*47f0*/  @!UP1 UIADD3 UR10, UPT, UPT, UR34, 0xc0, URZ ;  /* 0x000000c0220a9890 */ /* 0x000fe2000fffe0ff */
[----:B------:R-:W-:Y:S01]  /*4800*/  ISETP.NE.AND P0, PT, R30, 0x2, PT ;  /* 0x000000021e00780c */ /* 0x000fe20003f05270 */
[----:B------:R-:W-:Y:S01]  /*4810*/  UMOV UR11, UR35 ;  /* 0x00000023000b7c82 */ /* 0x000fe20008000000 */
[----:B------:R-:W-:Y:S01]  /*4820*/  UMOV UR12, UR36 ;  /* 0x00000024000c7c82 */ /* 0x000fe20008000000 */
[----:B------:R-:W-:Y:S01]  /*4830*/  @!P4 R2UR UR8, R0 ;  /* 0x000000000008c2ca */ /* 0x000fe200000e0000 */
[----:B------:R-:W-:Y:S01]  /*4840*/  IMAD.IADD R20, R8, 0x1, R150 ;  /* 0x0000000108147824 */ /* 0x000fe200078e0296 */
[----:B------:R-:W-:Y:S01]  /*4850*/  @P3 R2UR UR36, R28 ;  /* 0x000000001c2432ca */ /* 0x000fe200000e0000 */
[----:B------:R-:W-:Y:S01]  /*4860*/  IMAD.IADD R21, R13, 0x1, R152 ;  /* 0x000000010d157824 */ /* 0x000fe200078e0298 */
[----:B------:R-:W-:Y:S02]  /*4870*/  SEL R0, RZ, 0x1, P0 ;  /* 0x00000001ff007807 */ /* 0x000fe40000000000 */
[----:B------:R-:W-:Y:S01]  /*4880*/  LOP3.LUT R31, R31, 0x1, RZ, 0x3c, !PT ;  /* 0x000000011f1f7812 */ /* 0x000fe200078e3cff */
[----:B------:R-:W-:Y:S01]  /*4890*/  IMAD.U32 R10, RZ, RZ, UR9 ;  /* 0x00000009ff0a7e24 */ /* 0x000fe2000f8e00ff */
[----:B------:R-:W-:Y:S01]  /*48a0*/  @!UP1 UIADD3 UR9, UPT, UPT, UR7, 0x88, URZ ;  /* 0x0000008807099890 */ /* 0x000fe2000fffe0ff */
[----:B------:R-:W-:Y:S02]  /*48b0*/  LOP3.LUT R29, R29, R0, RZ, 0x3c, !PT ;  /* 0x000000001d1d7212 */ /* 0x000fe400078e3cff */
[----:B------:R-:W-:Y:S02]  /*48c0*/  SEL R30, R30, RZ, P0 ;  /* 0x000000ff1e1e7207 */ /* 0x000fe40000000000 */
[----:B------:R-:W-:Y:S01]  /*48d0*/  IMAD.U32 R11, RZ, RZ, UR8 ;  /* 0x00000008ff0b7e24 */ /* 0x000fe2000f8e00ff */
[----:B------:R-:W-:Y:S01]  /*48e0*/  @!P4 R2UR UR14, R10 ;  /* 0x000000000a0ec2ca */ /* 0x000fe200000e0000 */
[----:B------:R-:W-:Y:S01]  /*48f0*/  @!UP1 UIADD3 UR8, UPT, UPT, UR7, 0x6200, URZ ;  /* 0x0000620007089890 */ /* 0x000fe2000fffe0ff */
[----:B------:R-:W-:Y:S02]  /*4900*/  VOTEU.ALL UP1, P4 ;  /* 0x0000000000ff7886 */ /* 0x000fe40002020000 */
[----:B------:R-:W-:Y:S11]  /*4910*/  @!P4 R2UR UR15, R11 ;  /* 0x000000000b0fc2ca */ /* 0x000ff600000e0000 */
[----:B------:R-:W-:Y:S02]  /*4920*/  @!UPT UIADD3 URZ, UPT, UPT, URZ, URZ, URZ ;  /* 0x000000fffffff290 */ /* 0x000fe4000fffe0ff */
[----:B------:R2:W-:Y:S01]  /*4930*/  @!UP1 UTMALDG.3D [UR8], [UR14], desc[UR18] ;  /* 0x000012080e0095b4 */ /* 0x0005e20008011000 */
[----:B------:R2:W-:Y:S01]  /*4940*/  @!P4 SYNCS.ARRIVE.TRANS64.RED.A0TR RZ, [UR7+0x88], R23 ;  /* 0x00008817ffffc9a7 */ /* 0x0005e20008300407 */
[----:B------:R-:W-:Y:S01]  /*4950*/  UPLOP3.LUT UP1, UPT, UPT, UPT, UPT, 0x80, 0x8 ;  /* 0x000000000008789c */ /* 0x000fe20003f2f070 */
[----:B------:R-:W-:Y:S01]  /*4960*/  SYNCS.ARRIVE.TRANS64.RED.A1T0 RZ, [UR13], RZ ;  /* 0x000000ffffff79a7 */ /* 0x000fe2000810040d */
[----:B------:R-:W-:Y:S09]  /*4970*/  @P3 BRA `(.L_x_79) ;  /* 0xfffffff000943947 */ /* 0x000ff2000383ffff */
[----:B------:R-:W-:-:S04]  /*4980*/  SHF.L.U32 R3, R31, 0x1f, RZ ;  /* 0x0000001f1f037819 */ /* 0x000fc800000006ff */
[----:B------:R-:W1:Y:S02]  /*4990*/  SYNCS.PHASECHK.TRANS64.TRYWAIT P0, [UR7+0x90], R3 ;  /* 0x00009003ff0075a7 */ /* 0x000e640008001107 */
[----:B-1----:R-:W-:Y:S05]  /*49a0*/  @!P0 BRA `(.L_x_80) ;  /* 0x0000007000788947 */ /* 0x002fea0003800000 */
.L_x_166:
[----:B------:R-:W3:Y:S02]  /*49b0*/  SYNCS.PHASECHK.TRANS64.TRYWAIT P0, [UR7+0x98], R3 ;  /* 0x00009803ff0075a7 */ /* 0x000ee40008001107 */
[----:B---3--:R-:W-:Y:S05]  /*49c0*/  @!P0 BRA `(.L_x_81) ;  /* 0x0000007000888947 */ /* 0x008fea0003800000 */
.L_x_168:
[----:B------:R-:W3:Y:S02]  /*49d0*/  SYNCS.PHASECHK.TRANS64.TRYWAIT P0, [UR7+0xa0], R3 ;  /* 0x0000a003ff0075a7 */ /* 0x000ee40008001107 */
[----:B---3--:R-:W-:Y:S05]  /*49e0*/  @!P0 BRA `(.L_x_82) ;  /* 0x0000007000988947 */ /* 0x008fea0003800000 */
.L_x_170:
[----:B-1----:R-:W-:-:S07]  /*49f0*/  MOV R0, UR7 ;  /* 0x0000000700007c02 */ /* 0x002fce0008000f00 */
.L_x_83:
[----:B-1----:R-:W-:-:S04]  /*4a00*/  SHF.L.U32 R3, R31, 0x1f, RZ ;  /* 0x0000001f1f037819 */ /* 0x002fc800000006ff */
[----:B------:R1:W3:Y:S03]  /*4a10*/  SYNCS.PHASECHK.TRANS64.TRYWAIT P0, [R0+URZ+0xa8], R3 ;  /* 0x0000a803000075a7 */ /* 0x0002e600080011ff */
[----:B---3--:R-:W-:Y:S05]  /*4a20*/  @!P0 NANOSLEEP.SYNCS 0x989680 ;  /* 0x009896800000895d */ /* 0x008fea0003900000 */
[----:B------:R-:W3:Y:S02]  /*4a30*/  @!P0 SYNCS.PHASECHK.TRANS64 P0, [R0+URZ+0xa8], R3 ;  /* 0x0000a803000085a7 */ /* 0x000ee400080010ff */
[----:B--23--:R-:W-:Y:S05]  /*4a40*/  @P0 EXIT ;  /* 0x000000000000094d */ /* 0x00cfea0003800000 */
[----:B------:R-:W-:Y:S05]  /*4a50*/  BRA `(.L_x_83) ;  /* 0xfffffffc00e87947 */ /* 0x000fea000383ffff */
.L_x_68:
[----:B------:R-:W-:-:S06]  /*4a60*/  UISETP.GE.AND UP1, UPT, UR8, 0x4, UPT ;  /* 0x000000040800788c */ /* 0x000fcc000bf26270 */
[----:B------:R-:W-:-:S13]  /*4a70*/  PLOP3.LUT P0, PT, PT, PT, UP1, 0x80, 0x8 ;  /* 0x000000000008781c */ /* 0x000fda0003f0f018 */
[----:B------:R-:W-:Y:S05]  /*4a80*/  @!P0 EXIT ;  /* 0x000000000000894d */ /* 0x000fea0003800000 */
[----:B------:R-:W-:Y:S01]  /*4a90*/  BAR.SYNC.DEFER_BLOCKING 0x6, 0xa0 ;  /* 0x0182800000007b1d */ /* 0x000fe20000010000 */
[C---:B------:R-:W-:Y:S01]  /*4aa0*/  IMAD.U32 R79, R167.reuse, 0x10000, RZ ;  /* 0x00010000a74f7824 */ /* 0x040fe200078e00ff */
[C---:B------:R-:W-:Y:S01]  /*4ab0*/  R2P PR, R167.reuse, 0x6 ;  /* 0x00000006a7007804 */ /* 0x040fe20000000000 */
[----:B------:R-:W-:Y:S01]  /*4ac0*/  IMAD.SHL.U32 R2, R167, 0x40, RZ ;  /* 0x00000040a7027824 */ /* 0x000fe200078e00ff */
[----:B------:R-:W-:Y:S01]  /*4ad0*/  CS2R R160, SRZ ;  /* 0x0000000000a07805 */ /* 0x000fe2000001ff00 */
[----:B------:R-:W-:Y:S01]  /*4ae0*/  IMAD.MOV.U32 R164, RZ, RZ, 0x20 ;  /* 0x00000020ffa47424 */ /* 0x000fe200078e00ff */
[----:B------:R-:W-:Y:S02]  /*4af0*/  UMOV UR49, 0x400 ;  /* 0x0000040000317882 */ /* 0x000fe40000000000 */
[----:B------:R-:W1:Y:S01]  /*4b00*/  LDC R157, c[0x0][0x370] ;  /* 0x0000dc00ff9d7b82 */ /* 0x000e620000000800 */
[----:B------:R-:W-:Y:S01]  /*4b10*/  ULEA UR49, UR37, UR49, 0x18 ;  /* 0x0000003125317291 */ /* 0x000fe2000f8ec0ff */
[----:B------:R-:W-:Y:S01]  /*4b20*/  LOP3.LUT R79, R79, 0x600000, RZ, 0xc0, !PT ;  /* 0x006000004f4f7812 */ /* 0x000fe200078ec0ff */
[----:B------:R-:W-:Y:S01]  /*4b30*/  IMAD.SHL.U32 R153, R167, 0x8, RZ ;  /* 0x00000008a7997824 */ /* 0x000fe200078e00ff */
[----:B------:R-:W-:Y:S01]  /*4b40*/  LOP3.LUT R4, R2, 0x180, RZ, 0xc0, !PT ;  /* 0x0000018002047812 */ /* 0x000fe200078ec0ff */
[----:B------:R-:W-:Y:S01]  /*4b50*/  IMAD.MOV.U32 R165, RZ, RZ, 0x10 ;  /* 0x00000010ffa57424 */ /* 0x000fe200078e00ff */
[----:B------:R-:W-:Y:S01]  /*4b60*/  SEL R164, R164, 0xffffffe0, !P2 ;  /* 0xffffffe0a4a47807 */ /* 0x000fe20005000000 */
[----:B------:R-:W-:Y:S01]  /*4b70*/  UIADD3 UR4, UPT, UPT, UR49, 0x8200, URZ ;  /* 0x0000820031047890 */ /* 0x000fe2000fffe0ff */
[----:B------:R-:W2:Y:S01]  /*4b80*/  LDC R74, c[0x0][0xb0c] ;  /* 0x0002c300ff4a7b82 */ /* 0x000ea20000000800 */
[----:B------:R-:W-:Y:S01]  /*4b90*/  LOP3.LUT R153, R4, 0x30, R153, 0xf8, !PT ;  /* 0x0000003004997812 */ /* 0x000fe200078ef899 */
[----:B------:R-:W-:Y:S01]  /*4ba0*/  IMAD.MOV.U32 R76, RZ, RZ, RZ ;  /* 0x000000ffff4c7224 */ /* 0x000fe200078e00ff */
[----:B------:R-:W-:Y:S01]  /*4bb0*/  SEL R165, R165, 0xfffffff0, !P1 ;  /* 0xfffffff0a5a57807 */ /* 0x000fe20004800000 */
[----:B------:R-:W-:Y:S01]  /*4bc0*/  IMAD.MOV.U32 R162, RZ, RZ, RZ ;  /* 0x000000ffffa27224 */ /* 0x000fe200078e00ff */
[----:B------:R-:W-:Y:S01]  /*4bd0*/  LOP3.LUT R153, R153, 0x1e40, R2, 0xf8, !PT ;  /* 0x00001e4099997812 */ /* 0x000fe200078ef802 */
[----:B------:R-:W-:Y:S01]  /*4be0*/  IMAD.MOV.U32 R169, RZ, RZ, RZ ;  /* 0x000000ffffa97224 */ /* 0x000fe200078e00ff */
[----:B------:R-:W-:Y:S01]  /*4bf0*/  LOP3.LUT R167, R167, 0x60, RZ, 0xc0, !PT ;  /* 0x00000060a7a77812 */ /* 0x000fe200078ec0ff */
[----:B------:R-:W4:Y:S01]  /*4c00*/  LDC R155, c[0x0][0xb20] ;  /* 0x0002c800ff9b7b82 */ /* 0x000f220000000800 */
[----:B------:R-:W3:Y:S01]  /*4c10*/  LDS R0, [UR49+0x150] ;  /* 0x00015031ff007984 */ /* 0x000ee20008000800 */
[----:B------:R-:W-:Y:S01]  /*4c20*/  IMAD.MOV.U32 R159, RZ, RZ, RZ ;  /* 0x000000ffff9f7224 */ /* 0x000fe200078e00ff */
[----:B------:R-:W1:Y:S01]  /*4c30*/  LDCU.64 UR52, c[0x0][0x348] ;  /* 0x00006900ff3477ac */ /* 0x000e620008000a00 */
[----:B------:R-:W-:Y:S01]  /*4c40*/  IMAD.U32 R166, RZ, RZ, UR4 ;  /* 0x00000004ffa67e24 */ /* 0x000fe2000f8e00ff */
[----:B------:R-:W1:Y:S03]  /*4c50*/  LDCU.64 UR38, c[0x0][0x888] ;  /* 0x00011100ff2677ac */ /* 0x000e660008000a00 */
[----:B------:R-:W1:Y:S01]  /*4c60*/  LDC R73, c[0x0][0xb30] ;  /* 0x0002cc00ff497b82 */ /* 0x000e620000000800 */
[----:B------:R-:W1:Y:S01]  /*4c70*/  LDCU.64 UR44, c[0x0][0x890] ;  /* 0x00011200ff2c77ac */ /* 0x000e620008000a00 */
[----:B------:R-:W-:-:S06]  /*4c80*/  UIADD3 UR48, UPT, UPT, UR49, 0x200, URZ ;  /* 0x0000020031307890 */ /* 0x000fcc000fffe0ff */
[----:B------:R-:W1:Y:S08]  /*4c90*/  LDC.64 R148, c[0x0][0xb10] ;  /* 0x0002c400ff947b82 */ /* 0x000e700000000a00 */
[----:B------:R-:W1:Y:S08]  /*4ca0*/  LDC.64 R70, c[0x0][0xb18] ;  /* 0x0002c600ff467b82 */ /* 0x000e700000000a00 */
[----:B------:R-:W1:Y:S08]  /*4cb0*/  LDC.64 R68, c[0x0][0xb28] ;  /* 0x0002ca00ff447b82 */ /* 0x000e700000000a00 */
[----:B------:R-:W1:Y:S01]  /*4cc0*/  LDC.64 R146, c[0x0][0x8b0] ;  /* 0x00022c00ff927b82 */ /* 0x000e620000000a00 */
[----:B---3--:R-:W-:Y:S01]  /*4cd0*/  IMAD.IADD R79, R0, 0x1, R79 ;  /* 0x00000001004f7824 */ /* 0x008fe200078e024f */
[----:B------:R-:W-:-:S04]  /*4ce0*/  SHF.R.S32.HI R0, RZ, 0x4, R164 ;  /* 0x00000004ff007819 */ /* 0x000fc800000114a4 */
[----:B------:R-:W-:Y:S02]  /*4cf0*/  LEA.HI.SX32 R163, R165, R0, 0x1c ;  /* 0x00000000a5a37211 */ /* 0x000fe400078fe2ff */
[----:B------:R-:W3:Y:S08]  /*4d00*/  LDC.64 R144, c[0x0][0x8a8] ;  /* 0x00022a00ff907b82 */ /* 0x000ef00000000a00 */
[----:B--2-4-:R-:W1:Y:S02]  /*4d10*/  LDC R156, c[0x0][0x374] ;  /* 0x0000dd00ff9c7b82 */ /* 0x014e640000000800 */
.L_x_125:
[----:B------:R-:W-:Y:S02]  /*4d20*/  LEA R0, R169, UR49, 0x3 ;  /* 0x00000031a9007c11 */ /* 0x000fe4000f8e18ff */
[----:B------:R-:W-:Y:S02]  /*4d30*/  SHF.L.U32 R3, R161, 0x1f, RZ ;  /* 0x0000001fa1037819 */ /* 0x000fe400000006ff */
[----:B-1----:R-:W-:Y:S02]  /*4d40*/  LEA R16, R169, UR49, 0x4 ;  /* 0x00000031a9107c11 */ /* 0x002fe4000f8e20ff */
[----:B------:R-:W2:Y:S02]  /*4d50*/  SYNCS.PHASECHK.TRANS64.TRYWAIT P0, [R0+URZ+0xc0], R3 ;  /* 0x0000c003000075a7 */ /* 0x000ea400080011ff */
[----:B--2---:R-:W-:Y:S05]  /*4d60*/  @!P0 BRA `(.L_x_84) ;  /* 0x0000006c00d08947 */ /* 0x004fea0003800000 */
.L_x_171:
[----:B------:R-:W4:Y:S01]  /*4d70*/  LDC.64 R12, c[0x0][0xb10] ;  /* 0x0002c400ff0c7b82 */ /* 0x000f220000000a00 */
[----:B------:R-:W3:Y:S01]  /*4d80*/  LDS.128 R16, [R16+0x130] ;  /* 0x0001300010107984 */ /* 0x000ee20000000c00 */
[----:B-1----:R-:W-:Y:S01]  /*4d90*/  ISETP.NE.AND P1, PT, R73, 0x1, PT ;  /* 0x000000014900780c */ /* 0x002fe20003f25270 */
[----:B--2---:R-:W-:Y:S01]  /*4da0*/  VIADD R0, R0, 0xd0 ;  /* 0x000000d000007836 */ /* 0x004fe20000000000 */
[----:B------:R-:W-:Y:S04]  /*4db0*/  ISETP.GE.AND P0, PT, R72, 0x1, PT ;  /* 0x000000014800780c */ /* 0x000fe80003f06270 */
[----:B------:R-:W1:Y:S01]  /*4dc0*/  LDC.64 R10, c[0x0][0xb18] ;  /* 0x0002c600ff0a7b82 */ /* 0x000e620000000a00 */
[----:B------:R-:W-:Y:S01]  /*4dd0*/  PRMT R0, RZ, 0x654, R0 ;  /* 0x00000654ff007816 */ /* 0x000fe20000000000 */
[----:B------:R-:W-:Y:S01]  /*4de0*/  @!PT LDS RZ, [RZ] ;  /* 0x00000000fffff984 */ /* 0x000fe20000000800 */
[----:B------:R-:W-:Y:S01]  /*4df0*/  @!PT LDS RZ, [RZ] ;  /* 0x00000000fffff984 */ /* 0x000fe20000000800 */
[----:B------:R-:W-:Y:S01]  /*4e00*/  @!PT LDS RZ, [RZ] ;  /* 0x00000000fffff984 */ /* 0x000fe20000000800 */
[----:B------:R-:W-:Y:S01]  /*4e10*/  @!PT LDS RZ, [RZ] ;  /* 0x00000000fffff984 */ /* 0x000fe20000000800 */
[----:B------:R2:W-:Y:S06]  /*4e20*/  MEMBAR.ALL.CTA ;  /* 0x0000000000007992 */ /* 0x0005ec0000008000 */
[----:B--2---:R-:W2:Y:S01]  /*4e30*/  FENCE.VIEW.ASYNC.S ;  /* 0x00000000000073c6 */ /* 0x004ea20000000000 */
[----:B------:R-:W1:Y:S08]  /*4e40*/  @!P1 LDC R14, c[0x0][0xb20] ;  /* 0x0002c800ff0e9b82 */ /* 0x000e700000000800 */
[----:B------:R-:W1:Y:S01]  /*4e50*/  @!P1 LDC R9, c[0x0][0xb0c] ;  /* 0x0002c300ff099b82 */ /* 0x000e620000000800 */
[----:B--2---:R2:W-:Y:S01]  /*4e60*/  SYNCS.ARRIVE.TRANS64.RED.A1T0 RZ, [R0+URZ], RZ ;  /* 0x000000ff00ff79a7 */ /* 0x0045e200081004ff */
[----:B---3--:R-:W-:Y:S04]  /*4e70*/  LOP3.LUT P4, RZ, R18, 0x1, RZ, 0xc0, !PT ;  /* 0x0000000112ff7812 */ /* 0x008fe8000788c0ff */
[----:B------:R-:W-:Y:S09]  /*4e80*/  P2R R168, PR, RZ, 0x10 ;  /* 0x00000010ffa87803 */ /* 0x000ff20000000000 */
[----:B------:R-:W-:Y:S02]  /*4e90*/  @P4 MOV R77, R16 ;  /* 0x00000010004d4202 */ /* 0x000fe40000000f00 */
[----:B------:R-:W-:Y:S01]  /*4ea0*/  @P4 LOP3.LUT R75, R17, 0xffff, RZ, 0xc0, !PT ;  /* 0x0000ffff114b4812 */ /* 0x000fe200078ec0ff */
[----:B--2-4-:R-:W-:Y:S06]  /*4eb0*/  @!P0 BRA `(.L_x_85) ;  /* 0x0000000000a48947 */ /* 0x014fec0003800000 */
[----:B------:R-:W-:Y:S01]  /*4ec0*/  IMAD.HI.U32 R24, R156, R71, RZ ;  /* 0x000000479c187227 */ /* 0x000fe200078e00ff */
[----:B------:R-:W-:Y:S02]  /*4ed0*/  ISETP.NE.AND P0, PT, R70, 0x1, PT ;  /* 0x000000014600780c */ /* 0x000fe40003f05270 */
[----:B------:R-:W-:Y:S01]  /*4ee0*/  ISETP.NE.AND P2, PT, R72, 0x1, PT ;  /* 0x000000014800780c */ /* 0x000fe20003f45270 */
[-C--:B------:R-:W-:Y:S01]  /*4ef0*/  IMAD.HI.U32 R22, R157, R148.reuse, RZ ;  /* 0x000000949d167227 */ /* 0x080fe200078e00ff */
[----:B------:R-:W-:Y:S02]  /*4f00*/  SHF.R.U32.HI R23, RZ, R155, R24 ;  /* 0x0000009bff177219 */ /* 0x000fe40000011618 */
[----:B------:R-:W-:Y:S01]  /*4f10*/  ISETP.NE.AND P3, PT, R74, 0x1, PT ;  /* 0x000000014a00780c */ /* 0x000fe20003f65270 */
[----:B------:R-:W-:Y:S01]  /*4f20*/  IMAD.HI.U32 R28, R75, R71, RZ ;  /* 0x000000474b1c7227 */ /* 0x000fe200078e00ff */
[----:B------:R-:W-:Y:S02]  /*4f30*/  SHF.R.U32.HI R22, RZ, R149, R22 ;  /* 0x00000095ff167219 */ /* 0x000fe40000011616 */
[----:B------:R-:W-:Y:S01]  /*4f40*/  SEL R3, R156, R23, !P0 ;  /* 0x000000179c037207 */ /* 0x000fe20004000000 */
[----:B------:R-:W-:Y:S01]  /*4f50*/  IMAD.HI.U32 R26, R77, R148, RZ ;  /* 0x000000944d1a7227 */ /* 0x000fe200078e00ff */
[----:B------:R-:W-:Y:S03]  /*4f60*/  SEL R7, R157, R22, !P3 ;  /* 0x000000169d077207 */ /* 0x000fe60005800000 */
[-C--:B------:R-:W-:Y:S01]  /*4f70*/  IMAD.HI.U32 R22, R3, R68.reuse, RZ ;  /* 0x0000004403167227 */ /* 0x080fe200078e00ff */
[----:B------:R-:W-:Y:S03]  /*4f80*/  SHF.R.U32.HI R26, RZ, R149, R26 ;  /* 0x00000095ff1a7219 */ /* 0x000fe6000001161a */
[----:B------:R-:W-:Y:S01]  /*4f90*/  IMAD.HI.U32 R24, R7, R68, RZ ;  /* 0x0000004407187227 */ /* 0x000fe200078e00ff */
[----:B------:R-:W-:Y:S02]  /*4fa0*/  @P2 SHF.R.U32.HI R3, RZ, R69, R22 ;  /* 0x00000045ff032219 */ /* 0x000fe40000011616 */
[----:B------:R-:W-:Y:S02]  /*4fb0*/  SHF.R.U32.HI R22, RZ, R155, R28 ;  /* 0x0000009bff167219 */ /* 0x000fe4000001161c */
[----:B------:R-:W-:Y:S01]  /*4fc0*/  @P2 SHF.R.U32.HI R7, RZ, R69, R24 ;  /* 0x00000045ff072219 */ /* 0x000fe20000011618 */
[C---:B------:R-:W-:Y:S01]  /*4fd0*/  IMAD R2, R72.reuse, R3, RZ ;  /* 0x0000000348027224 */ /* 0x040fe200078e02ff */
[----:B------:R-:W-:Y:S02]  /*4fe0*/  SEL R5, R75, R22, !P0 ;  /* 0x000000164b057207 */ /* 0x000fe40004000000 */
[----:B------:R-:W-:Y:S01]  /*4ff0*/  SEL R3, R77, R26, !P3 ;  /* 0x0000001a4d037207 */ /* 0x000fe20005800000 */
[----:B------:R-:W-:Y:S01]  /*5000*/  IMAD R4, R72, R7, RZ ;  /* 0x0000000748047224 */ /* 0x000fe200078e02ff */
[C---:B------:R-:W-:Y:S01]  /*5010*/  ISETP.GE.AND P0, PT, R5.reuse, R2, PT ;  /* 0x000000020500720c */ /* 0x040fe20003f06270 */
[----:B------:R-:W-:Y:S03]  /*5020*/  IMAD.HI.U32 R6, R5, R68, RZ ;  /* 0x0000004405067227 */ /* 0x000fe600078e00ff */
[----:B------:R-:W-:Y:S01]  /*5030*/  ISETP.GE.OR P0, PT, R3, R4, P0 ;  /* 0x000000040300720c */ /* 0x000fe20000706670 */
[----:B------:R-:W-:Y:S01]  /*5040*/  IMAD.MOV R4, RZ, RZ, -R3 ;  /* 0x000000ffff047224 */ /* 0x000fe200078e0a03 */
[-C--:B------:R-:W-:Y:S03]  /*5050*/  SHF.R.U32.HI R6, RZ, R69.reuse, R6 ;  /* 0x00000045ff067219 */ /* 0x080fe60000011606 */
[----:B------:R-:W-:Y:S01]  /*5060*/  IMAD R77, R74, R4, R77 ;  /* 0x000000044a4d7224 */ /* 0x000fe200078e024d */
[----:B------:R-:W-:Y:S05]  /*5070*/  SEL R15, R5, R6, !P2 ;  /* 0x00000006050f7207 */ /* 0x000fea0005000000 */
[----:B------:R-:W-:Y:S02]  /*5080*/  IMAD.MOV R6, RZ, RZ, -R15 ;  /* 0x000000ffff067224 */ /* 0x000fe400078e0a0f */
[C---:B------:R-:W-:Y:S04]  /*5090*/  @!P0 IMAD.HI.U32 R2, R3.reuse, R68, RZ ;  /* 0x0000004403028227 */ /* 0x040fe800078e00ff */
[----:B------:R-:W-:Y:S01]  /*50a0*/  IMAD R6, R72, R6, R5 ;  /* 0x0000000648067224 */ /* 0x000fe200078e0205 */
[----:B------:R-:W-:Y:S04]  /*50b0*/  @!P0 SHF.R.U32.HI R2, RZ, R69, R2 ;  /* 0x00000045ff028219 */ /* 0x000fe80000011602 */
[----:B------:R-:W-:Y:S02]  /*50c0*/  @!P0 SEL R0, R3, R2, !P2 ;  /* 0x0000000203008207 */ /* 0x000fe40005000000 */
[----:B------:R-:W-:Y:S02]  /*50d0*/  IADD3 R2, PT, PT, -R5, RZ, RZ ;  /* 0x000000ff05027210 */ /* 0x000fe40007ffe1ff */
[----:B------:R-:W-:Y:S01]  /*50e0*/  @!P0 IADD3 R8, PT, PT, R15, -R0, RZ ;  /* 0x800000000f088210 */ /* 0x000fe20007ffe0ff */
[----:B------:R-:W-:Y:S02]  /*50f0*/  @!P0 IMAD R0, R7, R6, R0 ;  /* 0x0000000607008224 */ /* 0x000fe400078e0200 */
[----:B------:R-:W-:Y:S02]  /*5100*/  IMAD R75, R70, R2, R75 ;  /* 0x00000002464b7224 */ /* 0x000fe400078e024b */
[----:B------:R-:W-:Y:S02]  /*5110*/  @!P0 IMAD R5, R8, R72, R3 ;  /* 0x0000004808058224 */ /* 0x000fe400078e0203 */
[----:B------:R-:W-:Y:S04]  /*5120*/  @!P0 IMAD.MOV.U32 R3, RZ, RZ, R0 ;  /* 0x000000ffff038224 */ /* 0x000fe800078e0000 */
[----:B------:R-:W-:Y:S02]  /*5130*/  IMAD R77, R3, R74, R77 ;  /* 0x0000004a034d7224 */ /* 0x000fe400078e024d */
[----:B------:R-:W-:Y:S07]  /*5140*/  IMAD R75, R5, R70, R75 ;  /* 0x00000046054b7224 */ /* 0x000fee00078e024b */
.L_x_85:
[----:B-1----:R-:W-:Y:S01]  /*5150*/  @!P1 ISETP.NE.AND P0, PT, R10, 0x1, PT ;  /* 0x000000010a00980c */ /* 0x002fe20003f05270 */
[----:B------:R-:W-:Y:S01]  /*5160*/  @!P1 IMAD.HI.U32 R0, R77, R12, RZ ;  /* 0x0000000c4d009227 */ /* 0x000fe200078e00ff */
[----:B------:R-:W-:Y:S01]  /*5170*/  @!P1 ISETP.NE.AND P2, PT, R9, 0x1, PT ;  /* 0x000000010900980c */ /* 0x000fe20003f45270 */
[----:B------:R-:W-:Y:S01]  /*5180*/  ULOP3.LUT UP0, URZ, UR48, 0x1b0, URZ, 0xc0, !UPT ;  /* 0x000001b030ff7892 */ /* 0x000fe2000f80c0ff */
[----:B------:R-:W-:Y:S01]  /*5190*/  R2UR UR42, R21 ;  /* 0x00000000152a72ca */ /* 0x000fe200000e0000 */
[----:B------:R-:W-:Y:S01]  /*51a0*/  @!P1 IMAD.HI.U32 R3, R75, R11, RZ ;  /* 0x0000000b4b039227 */ /* 0x000fe200078e00ff */
[----:B------:R-:W-:Y:S02]  /*51b0*/  @!P1 SHF.R.U32.HI R0, RZ, R13, R0 ;  /* 0x0000000dff009219 */ /* 0x000fe40000011600 */
[----:B------:R-:W-:Y:S01]  /*51c0*/  R2UR UR41, R20 ;  /* 0x00000000142972ca */ /* 0x000fe200000e0000 */
[----:B------:R-:W-:Y:S01]  /*51d0*/  VIADD R169, R169, 0x1 ;  /* 0x00000001a9a97836 */ /* 0x000fe20000000000 */
[----:B------:R-:W-:Y:S02]  /*51e0*/  @!P1 SHF.R.U32.HI R2, RZ, R14, R3 ;  /* 0x0000000eff029219 */ /* 0x000fe40000011603 */
[----:B------:R-:W-:Y:S02]  /*51f0*/  @!P1 SEL R3, R77, R0, !P2 ;  /* 0x000000004d039207 */ /* 0x000fe40005000000 */
[----:B------:R-:W-:Y:S02]  /*5200*/  @!P1 SEL R2, R75, R2, !P0 ;  /* 0x000000024b029207 */ /* 0x000fe40004000000 */
[----:B------:R-:W-:Y:S01]  /*5210*/  @P4 SHF.R.U32.HI R158, RZ, 0x10, R17 ;  /* 0x00000010ff9e4819 */ /* 0x000fe20000011611 */
[----:B------:R-:W-:Y:S02]  /*5220*/  USHF.L.U32 UR42, UR42, 0x7, URZ ;  /* 0x000000072a2a7899 */ /* 0x000fe400080006ff */
[----:B------:R-:W-:Y:S02]  /*5230*/  @!P1 IMAD.IADD R0, R2, 0x1, -R3 ;  /* 0x0000000102009824 */ /* 0x000fe400078e0a03 */
[----:B------:R-:W-:Y:S01]  /*5240*/  @!P1 IMAD.IADD R2, R3, 0x1, -R2 ;  /* 0x0000000103029824 */ /* 0x000fe200078e0a02 */
[----:B------:R-:W-:Y:S01]  /*5250*/  USHF.L.U32 UR41, UR41, 0x8, URZ ;  /* 0x0000000829297899 */ /* 0x000fe200080006ff */
[----:B------:R-:W-:Y:S02]  /*5260*/  @!P1 IMAD R77, R0, R9, R77 ;  /* 0x00000009004d9224 */ /* 0x000fe400078e024d */
[----:B------:R-:W-:Y:S01]  /*5270*/  @!P1 IMAD R75, R2, R10, R75 ;  /* 0x0000000a024b9224 */ /* 0x000fe200078e024b */
[----:B------:R-:W-:Y:S08]  /*5280*/  BRA.U !UP0, `(.L_x_86) ;  /* 0x0000000108407547 */ /* 0x000ff0000b800000 */
[----:B------:R-:W1:Y:S01]  /*5290*/  LDCU.64 UR8, c[0x4][0x88] ;  /* 0x01001100ff0877ac */ /* 0x000e620008000a00 */
[----:B------:R-:W-:Y:S01]  /*52a0*/  MOV R3, 0x0 ;  /* 0x0000000000037802 */ /* 0x000fe20000000f00 */
[----:B------:R-:W-:Y:S02]  /*52b0*/  HFMA2 R12, -RZ, RZ, 0, 5.9604644775390625e-08 ;  /* 0x00000001ff0c7431 */ /* 0x000fe400000001ff */
[----:B------:R-:W-:Y:S02]  /*52c0*/  IMAD.MOV.U32 R8, RZ, RZ, 0x70 ;  /* 0x00000070ff087424 */ /* 0x000fe400078e00ff */
[----:B------:R-:W-:Y:S01]  /*52d0*/  IMAD.MOV.U32 R13, RZ, RZ, RZ ;  /* 0x000000ffff0d7224 */ /* 0x000fe200078e00ff */
[----:B------:R-:W2:Y:S01]  /*52e0*/  LDCU.64 UR6, c[0x4][0x90] ;  /* 0x01001200ff0677ac */ /* 0x000ea20008000a00 */
[----:B------:R-:W3:Y:S01]  /*52f0*/  LDC.64 R2, c[0x4][R3] ;  /* 0x0100000003027b82 */ /* 0x000ee20000000a00 */
[----:B------:R-:W4:Y:S01]  /*5300*/  LDCU.64 UR4, c[0x4][0x8] ;  /* 0x01000100ff0477ac */ /* 0x000f220008000a00 */
[----:B-1----:R-:W-:Y:S01]  /*5310*/  MOV R5, UR9 ;  /* 0x0000000900057c02 */ /* 0x002fe20008000f00 */
[----:B------:R-:W-:Y:S01]  /*5320*/  IMAD.U32 R4, RZ, RZ, UR8 ;  /* 0x00000008ff047e24 */ /* 0x000fe2000f8e00ff */
[----:B--2---:R-:W-:Y:S01]  /*5330*/  MOV R7, UR7 ;  /* 0x0000000700077c02 */ /* 0x004fe20008000f00 */
[----:B------:R-:W-:Y:S01]  /*5340*/  IMAD.U32 R6, RZ, RZ, UR6 ;  /* 0x00000006ff067e24 */ /* 0x000fe2000f8e00ff */
[----:B----4-:R-:W-:Y:S01]  /*5350*/  MOV R11, UR5 ;  /* 0x00000005000b7c02 */ /* 0x010fe20008000f00 */
[----:B------:R-:W-:Y:S02]  /*5360*/  IMAD.U32 R10, RZ, RZ, UR4 ;  /* 0x00000004ff0a7e24 */ /* 0x000fe4000f8e00ff */
[----:B------:R-:W-:Y:S07]  /*5370*/  LEPC R20, `(.L_x_86) ;  /* 0x000000001014794e */ /* 0x000fee0000000000 */
[----:B---3-5:R-:W-:Y:S05]  /*5380*/  CALL.ABS.NOINC R2 ;  /* 0x0000000002007343 */ /* 0x028fea0003c00000 */
.L_x_86:
[----:B------:R-:W-:Y:S01]  /*5390*/  LOP3.LUT P0, RZ, R166, 0x1b0, RZ, 0xc0, !PT ;  /* 0x000001b0a6ff7812 */ /* 0x000fe2000780c0ff */
[----:B------:R-:W-:Y:S11]  /*53a0*/  BSSY.RECONVERGENT B6, `(.L_x_87) ;  /* 0x0000013000067945 */ /* 0x000ff60003800200 */
[----:B------:R-:W-:Y:S01]  /*53b0*/  @!UPT UIADD3 URZ, UPT, UPT, URZ, URZ, URZ ;  /* 0x000000fffffff290 */ /* 0x000fe2000fffe0ff */
[----:B------:R-:W-:Y:S05]  /*53c0*/  @!P0 BRA `(.L_x_88) ;  /* 0x0000000000408947 */ /* 0x000fea0003800000 */
        /* <DEDUP_REMOVED lines=16> */
.L_x_88:
[----:B------:R-:W-:Y:S05]  /*54d0*/  BSYNC.RECONVERGENT B6 ;  /* 0x0000000000067941 */ /* 0x000fea0003800200 */
.L_x_87:
[----:B------:R-:W-:Y:S01]  /*54e0*/  ISETP.NE.U32.AND P4, PT, R146, RZ, PT ;  /* 0x000000ff9200720c */ /* 0x000fe20003f85070 */
[----:B------:R-:W-:Y:S01]  /*54f0*/  UISETP.NE.AND UP2, UPT, UR50, URZ, UPT ;  /* 0x000000ff3200728c */ /* 0x000fe2000bf45270 */
[----:B------:R-:W-:Y:S01]  /*5500*/  ISETP.NE.U32.AND P2, PT, RZ, UR38, PT ;  /* 0x00000026ff007c0c */ /* 0x000fe2000bf45070 */
[----:B------:R-:W-:Y:S01]  /*5510*/  UISETP.NE.U32.AND UP1, UPT, UR44, URZ, UPT ;  /* 0x000000ff2c00728c */ /* 0x000fe2000bf25070 */
[----:B------:R-:W-:Y:S01]  /*5520*/  ISETP.NE.AND.EX P4, PT, R147, RZ, PT, P4 ;  /* 0x000000ff9300720c */ /* 0x000fe20003f85340 */
[----:B------:R-:W-:Y:S01]  /*5530*/  UPLOP3.LUT UP0, UPT, UPT, UPT, UPT, 0x40, 0x4 ;  /* 0x000000000004789c */ /* 0x000fe20003f0e870 */
[----:B------:R-:W-:Y:S01]  /*5540*/  ISETP.NE.AND.EX P2, PT, RZ, UR39, PT, P2 ;  /* 0x00000027ff007c0c */ /* 0x000fe2000bf45320 */
[----:B------:R-:W-:Y:S01]  /*5550*/  UISETP.NE.AND.EX UP1, UPT, UR45, URZ, UPT, UP1 ;  /* 0x000000ff2d00728c */ /* 0x000fe2000bf25310 */
[----:B------:R-:W-:Y:S04]  /*5560*/  PLOP3.LUT P1, PT, PT, PT, UP2, 0x80, 0x8 ;  /* 0x000000000008781c */ /* 0x000fe80003f2f028 */
[----:B------:R-:W-:Y:S06]  /*5570*/  @UP2 UPLOP3.LUT UP0, UPT, UPT, UPT, UP1, 0x80, 0x8 ;  /* 0x000000000008289c */ /* 0x000fec0003f0f010 */
[----:B------:R-:W-:Y:S01]  /*5580*/  PLOP3.LUT P0, PT, PT, PT, UP0, 0x80, 0x8 ;  /* 0x000000000008781c */ /* 0x000fe20003f0f008 */
[----:B------:R-:W-:Y:S01]  /*5590*/  @!UPT UIADD3 URZ, UPT, UPT, URZ, URZ, URZ ;  /* 0x000000fffffff290 */ /* 0x000fe2000fffe0ff */
[----:B------:R-:W-:Y:S11]  /*55a0*/  BRA.U !UP1, `(.L_x_89) ;  /* 0x0000000109387547 */ /* 0x000ff6000b800000 */
[----:B------:R-:W-:Y:S01]  /*55b0*/  UISETP.NE.U32.AND UP0, UPT, UR38, URZ, UPT ;  /* 0x000000ff2600728c */ /* 0x000fe2000bf05070 */
[----:B------:R-:W-:Y:S02]  /*55c0*/  HFMA2 R0, -RZ, RZ, 0, 5.9604644775390625e-08 ;  /* 0x00000001ff007431 */ /* 0x000fe400000001ff */
[----:B------:R-:W-:Y:S01]  /*55d0*/  IMAD.MOV.U32 R151, RZ, RZ, 0x1 ;  /* 0x00000001ff977424 */ /* 0x000fe200078e00ff */
[----:B------:R-:W-:Y:S06]  /*55e0*/  UISETP.NE.AND.EX UP0, UPT, UR39, URZ, UPT, UP0 ;  /* 0x000000ff2700728c */ /* 0x000fec000bf05300 */
[----:B------:R-:W-:Y:S05]  /*55f0*/  PLOP3.LUT P3, PT, PT, PT, UP0, 0x80, 0x8 ;  /* 0x000000000008781c */ /* 0x000fea0003f6f008 */
[----:B------:R-:W1:Y:S01]  /*5600*/  @UP0 LDCU.64 UR6, c[0x0][0x888] ;  /* 0x00011100ff0607ac */ /* 0x000e620008000a00 */
[----:B------:R-:W-:Y:S07]  /*5610*/  @UP0 UIMAD UR4, UR36, UR44, URZ ;  /* 0x0000002c240402a4 */ /* 0x000fee000f8e02ff */
[----:B------:R-:W-:Y:S01]  /*5620*/  @!P3 PRMT R151, R0, 0x7610, R151 ;  /* 0x000076100097b816 */ /* 0x000fe20000000097 */
[----:B-1----:R-:W-:Y:S03]  /*5630*/  @UP0 UIMAD.WIDE UR6, UR4, 0x4, UR6 ;  /* 0x00000004040608a5 */ /* 0x002fe6000f8e0206 */
[----:B------:R-:W1:Y:S03]  /*5640*/  @!UP0 LDCU UR4, c[0x0][0x880] ;  /* 0x00011000ff0487ac */ /* 0x000e660008000800 */
[----:B------:R-:W-:Y:S01]  /*5650*/  IMAD.U32 R2, RZ, RZ, UR6 ;  /* 0x00000006ff027e24 */ /* 0x000fe2000f8e00ff */
[----:B------:R-:W-:Y:S05]  /*5660*/  MOV R3, UR7 ;  /* 0x0000000700037c02 */ /* 0x000fea0008000f00 */
[----:B-----5:R2:W5:Y:S02]  /*5670*/  @P3 LDG.E R82, desc[UR46][R2.64] ;  /* 0x0000002e02523981 */ /* 0x020564000c1e1900 */
[----:B-12---:R-:W-:Y:S02]  /*5680*/  @!P3 IMAD.U32 R82, RZ, RZ, UR4 ;  /* 0x00000004ff52be24 */ /* 0x006fe4000f8e00ff */
.L_x_89:
[----:B------:R-:W-:Y:S05]  /*5690*/  @!P4 BRA `(.L_x_90) ;  /* 0x000000000020c947 */ /* 0x000fea0003800000 */
[----:B------:R-:W-:Y:S04]  /*56a0*/  ISETP.NE.U32.AND P3, PT, R144, RZ, PT ;  /* 0x000000ff9000720c */ /* 0x000fe80003f65070 */
[----:B------:R-:W-:Y:S11]  /*56b0*/  ISETP.NE.AND.EX P3, PT, R145, RZ, PT, P3 ;  /* 0x000000ff9100720c */ /* 0x000ff60003f65330 */
[----:B------:R-:W-:Y:S02]  /*56c0*/  @!UPT UIADD3 URZ, UPT, UPT, URZ, URZ, URZ ;  /* 0x000000fffffff290 */ /* 0x000fe4000fffe0ff */
[----:B------:R-:W1:Y:S01]  /*56d0*/  @P3 LDC.64 R2, c[0x0][0x8a8] ;  /* 0x00022a00ff023b82 */ /* 0x000e620000000a00 */
[----:B------:R-:W-:Y:S04]  /*56e0*/  @P3 IMAD R0, R146, UR36, RZ ;  /* 0x0000002492003c24 */ /* 0x000fe8000f8e02ff */
[----:B-1----:R-:W-:Y:S05]  /*56f0*/  @P3 IMAD.WIDE R2, R0, 0x4, R2 ;  /* 0x0000000400023825 */ /* 0x002fea00078e0202 */
[----:B-----5:R1:W5:Y:S02]  /*5700*/  @P3 LDG.E R78, desc[UR46][R2.64] ;  /* 0x0000002e024e3981 */ /* 0x020364000c1e1900 */
[----:B-1----:R-:W2:Y:S02]  /*5710*/  @!P3 LDC R78, c[0x0][0x8a0] ;  /* 0x00022800ff4ebb82 */ /* 0x002ea40000000800 */
.L_x_90:
[----:B-----5:R-:W-:Y:S01]  /*5720*/  ISETP.NE.AND P4, PT, R82, RZ, PT ;  /* 0x000000ff5200720c */ /* 0x020fe20003f85270 */
[----:B------:R-:W-:Y:S01]  /*5730*/  BSSY B1, `(.L_x_91) ;  /* 0x0000048000017945 */ /* 0x000fe20003800000 */
[----:B------:R-:W-:Y:S01]  /*5740*/  SEL R7, RZ, 0xffffffff, P2 ;  /* 0xffffffffff077807 */ /* 0x000fe20001000000 */
[----:B------:R-:W-:Y:S01]  /*5750*/  IMAD.MOV.U32 R109, RZ, RZ, 0x1 ;  /* 0x00000001ff6d7424 */ /* 0x000fe200078e00ff */
[----:B------:R-:W-:Y:S01]  /*5760*/  LOP3.LUT P3, RZ, R151, 0xff, RZ, 0xc0, !PT ;  /* 0x000000ff97ff7812 */ /* 0x000fe2000786c0ff */
[----:B------:R-:W-:Y:S01]  /*5770*/  IMAD R80, R76, 0x100, R79 ;  /* 0x000001004c507824 */ /* 0x000fe200078e024f */
[----:B------:R-:W-:Y:S02]  /*5780*/  @P1 SEL R0, RZ, 0xffffffff, P4 ;  /* 0xffffffffff001807 */ /* 0x000fe40002000000 */
[----:B------:R-:W-:Y:S02]  /*5790*/  CS2R R98, SRZ ;  /* 0x0000000000627805 */ /* 0x000fe4000001ff00 */
[----:B------:R-:W-:Y:S02]  /*57a0*/  LEA R3, R160, UR49, 0x3 ;  /* 0x00000031a0037c11 */ /* 0x000fe4000f8e18ff */
[----:B------:R-:W-:Y:S02]  /*57b0*/  CS2R R96, SRZ ;  /* 0x0000000000607805 */ /* 0x000fe4000001ff00 */
[----:B------:R-:W-:Y:S02]  /*57c0*/  @P0 SEL R0, R7, R0, !P3 ;  /* 0x0000000007000207 */ /* 0x000fe40005800000 */
[----:B------:R-:W-:Y:S02]  /*57d0*/  CS2R R94, SRZ ;  /* 0x00000000005e7805 */ /* 0x000fe4000001ff00 */
[----:B------:R-:W-:Y:S02]  /*57e0*/  LEA R108, R76, UR49, 0x3 ;  /* 0x000000314c6c7c11 */ /* 0x000fe4000f8e18ff */
[----:B------:R-:W-:Y:S02]  /*57f0*/  CS2R R92, SRZ ;  /* 0x00000000005c7805 */ /* 0x000fe4000001ff00 */
[----:B------:R-:W-:Y:S02]  /*5800*/  @P1 LOP3.LUT R0, R0, 0x1, RZ, 0xc0, !PT ;  /* 0x0000000100001812 */ /* 0x000fe400078ec0ff */
[----:B------:R-:W-:Y:S02]  /*5810*/  CS2R R90, SRZ ;  /* 0x00000000005a7805 */ /* 0x000fe4000001ff00 */
[----:B------:R-:W-:Y:S02]  /*5820*/  SHF.L.U32 R5, R162, 0x1f, RZ ;  /* 0x0000001fa2057819 */ /* 0x000fe400000006ff */
[----:B------:R-:W-:Y:S02]  /*5830*/  CS2R R88, SRZ ;  /* 0x0000000000587805 */ /* 0x000fe4000001ff00 */
[----:B------:R-:W-:Y:S02]  /*5840*/  ISETP.NE.U32.OR P6, PT, R0, 0x1, !P1 ;  /* 0x000000010000780c */ /* 0x000fe40004fc5470 */
[----:B------:R-:W-:Y:S02]  /*5850*/  CS2R R102, SRZ ;  /* 0x0000000000667805 */ /* 0x000fe4000001ff00 */
[----:B------:R-:W-:Y:S02]  /*5860*/  PLOP3.LUT P2, PT, PT, PT, UP1, 0x80, 0x8 ;  /* 0x000000000008781c */ /* 0x000fe40003f4f018 */
[----:B------:R-:W-:Y:S02]  /*5870*/  CS2R R100, SRZ ;  /* 0x0000000000647805 */ /* 0x000fe4000001ff00 */
[----:B------:R-:W-:Y:S02]  /*5880*/  SEL R0, RZ, 0xffffffff, P4 ;  /* 0xffffffffff007807 */ /* 0x000fe40002000000 */
[----:B------:R-:W-:Y:S03]  /*5890*/  P2R R117, PR, RZ, 0x40 ;  /* 0x00000040ff757803 */ /* 0x000fe60000000000 */
[----:B------:R-:W-:Y:S04]  /*58a0*/  @P6 SHF.L.U32 R2, R159, 0x1f, RZ ;  /* 0x0000001f9f026819 */ /* 0x000fe800000006ff */
[----:B------:R-:W-:Y:S01]  /*58b0*/  @P2 SEL R0, R7, R0, !P3 ;  /* 0x0000000007002207 */ /* 0x000fe20005800000 */
[----:B------:R-:W1:Y:S03]  /*58c0*/  @P6 SYNCS.PHASECHK.TRANS64.TRYWAIT P1, [R3+URZ+0x70], R2 ;  /* 0x00007002030065a7 */ /* 0x000e6600080211ff */
[----:B------:R-:W-:Y:S04]  /*58d0*/  LOP3.LUT R0, R0, 0x1, RZ, 0xc0, !PT ;  /* 0x0000000100007812 */ /* 0x000fe800078ec0ff */
[----:B------:R-:W-:Y:S04]  /*58e0*/  ISETP.NE.U32.AND P5, PT, R0, 0x1, PT ;  /* 0x000000010000780c */ /* 0x000fe80003fa5070 */
[----:B------:R-:W-:Y:S01]  /*58f0*/  P2R R110, PR, RZ, 0x20 ;  /* 0x00000020ff6e7803 */ /* 0x000fe20000000000 */
[----:B------:R3:W4:Y:S01]  /*5900*/  SYNCS.PHASECHK.TRANS64.TRYWAIT P0, [R108+URZ+0xe0], R5 ;  /* 0x0000e0056c0075a7 */ /* 0x00072200080011ff */
[----:B-1----:R-:W-:Y:S01]  /*5910*/  @P6 SEL R109, RZ, 0x1, !P1 ;  /* 0x00000001ff6d6807 */ /* 0x002fe20004800000 */
[----:B---3--:R-:W-:Y:S06]  /*5920*/  @!P6 BRA `(.L_x_92) ;  /* 0x0000000000a0e947 */ /* 0x008fec0003800000 */
[----:B------:R-:W-:Y:S01]  /*5930*/  @P5 IMAD R7, R160, 0x2000, R153 ;  /* 0x00002000a0075824 */ /* 0x000fe200078e0299 */
[----:B------:R-:W-:Y:S01]  /*5940*/  ISETP.NE.AND P1, PT, R109, RZ, PT ;  /* 0x000000ff6d00720c */ /* 0x000fe20003f25270 */
[----:B------:R-:W-:Y:S01]  /*5950*/  BSSY B0, `(.L_x_93) ;  /* 0x0000011000007945 */ /* 0x000fe20003800000 */
[----:B------:R-:W-:Y:S01]  /*5960*/  CS2R R102, SRZ ;  /* 0x0000000000667805 */ /* 0x000fe2000001ff00 */
[----:B------:R-:W-:Y:S01]  /*5970*/  @P5 VIADD R2, R7, UR49 ;  /* 0x0000003107025c36 */ /* 0x000fe20008000000 */
[----:B------:R-:W-:Y:S02]  /*5980*/  CS2R R100, SRZ ;  /* 0x0000000000647805 */ /* 0x000fe4000001ff00 */
[----:B------:R-:W-:Y:S02]  /*5990*/  CS2R R90, SRZ ;  /* 0x00000000005a7805 */ /* 0x000fe4000001ff00 */
[----:B------:R-:W-:Y:S01]  /*59a0*/  CS2R R88, SRZ ;  /* 0x0000000000587805 */ /* 0x000fe2000001ff00 */
[--C-:B------:R-:W-:Y:S01]  /*59b0*/  @P5 IMAD.IADD R6, R165, 0x1, R2.reuse ;  /* 0x00000001a5065824 */ /* 0x100fe200078e0202 */
[----:B------:R-:W-:Y:S01]  /*59c0*/  CS2R R94, SRZ ;  /* 0x00000000005e7805 */ /* 0x000fe2000001ff00 */
[--C-:B------:R-:W-:Y:S01]  /*59d0*/  @P5 IMAD.IADD R4, R164, 0x1, R2.reuse ;  /* 0x00000001a4045824 */ /* 0x100fe200078e0202 */
[----:B------:R-:W-:Y:S01]  /*59e0*/  CS2R R92, SRZ ;  /* 0x00000000005c7805 */ /* 0x000fe2000001ff00 */
[----:B------:R-:W-:Y:S01]  /*59f0*/  @P5 IMAD R2, R163, 0x10, R2 ;  /* 0x00000010a3025824 */ /* 0x000fe200078e0202 */
[----:B------:R-:W-:Y:S02]  /*5a00*/  CS2R R98, SRZ ;  /* 0x0000000000627805 */ /* 0x000fe4000001ff00 */
[----:B------:R-:W-:Y:S01]  /*5a10*/  CS2R R96, SRZ ;  /* 0x0000000000607805 */ /* 0x000fe2000001ff00 */
[----:B------:R-:W-:Y:S06]  /*5a20*/  @P1 BRA `(.L_x_94) ;  /* 0x00000000000c1947 */ /* 0x000fec0003800000 */
[----:B------:R-:W-:Y:S04]  /*5a30*/  SHF.L.U32 R0, R159, 0x1f, RZ ;  /* 0x0000001f9f007819 */ /* 0x000fe800000006ff */
[----:B------:R-:W1:Y:S02]  /*5a40*/  SYNCS.PHASECHK.TRANS64.TRYWAIT P1, [R3+URZ+0x70], R0 ;  /* 0x00007000030075a7 */ /* 0x000e6400080211ff */
[----:B-1----:R-:W-:Y:S05]  /*5a50*/  @!P1 BRA `(.L_x_95) ;  /* 0x0000006000a89947 */ /* 0x002fea0003800000 */
.L_x_94:
[----:B------:R-:W-:Y:S05]  /*5a60*/  BSYNC B0 ;  /* 0x0000000000007941 */ /* 0x000fea0003800000 */
.L_x_93:
[----:B------:R-:W-:Y:S01]  /*5a70*/  ISETP.NE.AND P1, PT, R110, RZ, PT ;  /* 0x000000ff6e00720c */ /* 0x000fe20003f25270 */
[----:B-1----:R-:W-:Y:S02]  /*5a80*/  VIADD R3, R3, 0x90 ;  /* 0x0000009003037836 */ /* 0x002fe40000000000 */
[----:B------:R-:W-:Y:S02]  /*5a90*/  IMAD.U32 R0, RZ, RZ, UR37 ;  /* 0x00000025ff007e24 */ /* 0x000fe4000f8e00ff */
[----:B------:R-:W-:Y:S03]  /*5aa0*/  VIADD R160, R160, 0x1 ;  /* 0x00000001a0a07836 */ /* 0x000fe60000000000 */
[----:B------:R-:W-:Y:S05]  /*5ab0*/  PRMT R0, R0, 0x654, R3 ;  /* 0x0000065400007816 */ /* 0x000fea0000000003 */
[----:B------:R1:W3:Y:S04]  /*5ac0*/  @P1 LDS.128 R100, [R7+UR49+0x200] ;  /* 0x0002003107641984 */ /* 0x0002e80008000c00 */
[----:B------:R1:W1:Y:S04]  /*5ad0*/  @P1 LDS.128 R88, [R6+0x200] ;  /* 0x0002000006581984 */ /* 0x0002680000000c00 */
[----:B------:R1:W1:Y:S04]  /*5ae0*/  @P1 LDS.128 R92, [R4+0x200] ;  /* 0x00020000045c1984 */ /* 0x0002680000000c00 */
[----:B------:R1:W1:Y:S01]  /*5af0*/  @P1 LDS.128 R96, [R2+0x200] ;  /* 0x0002000002601984 */ /* 0x0002620000000c00 */
[C---:B------:R-:W-:Y:S01]  /*5b00*/  ISETP.NE.AND P1, PT, R160.reuse, 0x4, PT ;  /* 0x00000004a000780c */ /* 0x040fe20003f25270 */
[----:B------:R-:W-:Y:S01]  /*5b10*/  @!PT LDS RZ, [RZ] ;  /* 0x00000000fffff984 */ /* 0x000fe20000000800 */
[----:B------:R-:W-:Y:S01]  /*5b20*/  @!PT LDS RZ, [RZ] ;  /* 0x00000000fffff984 */ /* 0x000fe20000000800 */
[----:B------:R-:W-:Y:S01]  /*5b30*/  @!PT LDS RZ, [RZ] ;  /* 0x00000000fffff984 */ /* 0x000fe20000000800 */
[----:B------:R-:W-:Y:S01]  /*5b40*/  @!PT LDS RZ, [RZ] ;  /* 0x00000000fffff984 */ /* 0x000fe20000000800 */
[----:B------:R5:W-:Y:S06]  /*5b50*/  MEMBAR.ALL.CTA ;  /* 0x0000000000007992 */ /* 0x000bec0000008000 */
[----:B-----5:R-:W5:Y:S01]  /*5b60*/  FENCE.VIEW.ASYNC.S ;  /* 0x00000000000073c6 */ /* 0x020f620000000000 */
[----:B------:R-:W-:Y:S01]  /*5b70*/  SEL R160, R160, RZ, P1 ;  /* 0x000000ffa0a07207 */ /* 0x000fe20000800000 */
[----:B-----5:R5:W-:Y:S02]  /*5b80*/  SYNCS.ARRIVE.TRANS64.RED.A1T0 RZ, [R0+URZ], RZ ;  /* 0x000000ff00ff79a7 */ /* 0x020be400081004ff */
[----:B-----5:R-:W-:Y:S04]  /*5b90*/  SEL R0, RZ, 0x1, P1 ;  /* 0x00000001ff007807 */ /* 0x020fe80000800000 */
[----:B---3--:R-:W-:Y:S02]  /*5ba0*/  LOP3.LUT R159, R159, R0, RZ, 0x3c, !PT ;  /* 0x000000009f9f7212 */ /* 0x008fe400078e3cff */
.L_x_92:
[----:B------:R-:W-:Y:S05]  /*5bb0*/  BSYNC B1 ;  /* 0x0000000000017941 */ /* 0x000fea0003800000 */
.L_x_91:
[----:B------:R-:W-:Y:S04]  /*5bc0*/  SHF.R.U32.HI R3, RZ, 0x15, R80 ;  /* 0x00000015ff037819 */ /* 0x000fe80000011650 */
[----:B------:R-:W-:Y:S01]  /*5bd0*/  LOP3.LUT P1, RZ, R3, 0x3, R154, 0x48, !PT ;  /* 0x0000000303ff7812 */ /* 0x000fe2000782489a */
[----:B------:R-:W-:Y:S01]  /*5be0*/  @!UPT UIADD3 URZ, UPT, UPT, URZ, URZ, URZ ;  /* 0x000000fffffff290 */ /* 0x000fe2000fffe0ff */
[----:B----4-:R-:W-:Y:S11]  /*5bf0*/  @P0 BRA `(.L_x_96) ;  /* 0x0000000000080947 */ /* 0x010ff60003800000 */
[----:B------:R-:W3:Y:S02]  /*5c00*/  SYNCS.PHASECHK.TRANS64.TRYWAIT P0, [R108+URZ+0xe0], R5 ;  /* 0x0000e0056c0075a7 */ /* 0x000ee400080011ff */
[----:B---3--:R-:W-:Y:S05]  /*5c10*/  @!P0 BRA `(.L_x_97) ;  /* 0x00000060004c8947 */ /* 0x008fea0003800000 */
.L_x_96:
[----:B------:R-:W-:Y:S05]  /*5c20*/  @!P1 BRA `(.L_x_98) ;  /* 0x0000000000409947 */ /* 0x000fea0003800000 */
[----:B------:R-:W3:Y:S01]  /*5c30*/  LDCU.64 UR8, c[0x4][0x78] ;  /* 0x01000f00ff0877ac */ /* 0x000ee20008000a00 */
[----:B------:R-:W-:Y:S01]  /*5c40*/  MOV R3, 0x0 ;  /* 0x0000000000037802 */ /* 0x000fe20000000f00 */
[----:B------:R-:W-:Y:S02]  /*5c50*/  HFMA2 R12, -RZ, RZ, 0, 5.9604644775390625e-08 ;  /* 0x00000001ff0c7431 */ /* 0x000fe400000001ff */
[----:B------:R-:W-:Y:S02]  /*5c60*/  IMAD.MOV.U32 R8, RZ, RZ, 0x192 ;  /* 0x00000192ff087424 */ /* 0x000fe400078e00ff */
[----:B------:R-:W-:Y:S01]  /*5c70*/  IMAD.MOV.U32 R13, RZ, RZ, RZ ;  /* 0x000000ffff0d7224 */ /* 0x000fe200078e00ff */
[----:B------:R-:W4:Y:S01]  /*5c80*/  LDCU.64 UR6, c[0x4][0x80] ;  /* 0x01001000ff0677ac */ /* 0x000f220008000a00 */
[----:B-1----:R-:W1:Y:S01]  /*5c90*/  LDC.64 R2, c[0x4][R3] ;  /* 0x0100000003027b82 */ /* 0x002e620000000a00 */
[----:B------:R-:W5:Y:S01]  /*5ca0*/  LDCU.64 UR4, c[0x4][0x18] ;  /* 0x01000300ff0477ac */ /* 0x000f620008000a00 */
[----:B---3--:R-:W-:Y:S01]  /*5cb0*/  MOV R5, UR9 ;  /* 0x0000000900057c02 */ /* 0x008fe20008000f00 */
[----:B------:R-:W-:Y:S01]  /*5cc0*/  IMAD.U32 R4, RZ, RZ, UR8 ;  /* 0x00000008ff047e24 */ /* 0x000fe2000f8e00ff */
[----:B----4-:R-:W-:Y:S01]  /*5cd0*/  MOV R7, UR7 ;  /* 0x0000000700077c02 */ /* 0x010fe20008000f00 */
[----:B------:R-:W-:Y:S01]  /*5ce0*/  IMAD.U32 R6, RZ, RZ, UR6 ;  /* 0x00000006ff067e24 */ /* 0x000fe2000f8e00ff */
[----:B-----5:R-:W-:Y:S01]  /*5cf0*/  MOV R11, UR5 ;  /* 0x00000005000b7c02 */ /* 0x020fe20008000f00 */
[----:B------:R-:W-:Y:S02]  /*5d00*/  IMAD.U32 R10, RZ, RZ, UR4 ;  /* 0x00000004ff0a7e24 */ /* 0x000fe4000f8e00ff */
[----:B------:R-:W-:Y:S07]  /*5d10*/  LEPC R20, `(.L_x_98) ;  /* 0x000000001014794e */ /* 0x000fee0000000000 */
[----:B-12---:R-:W-:Y:S05]  /*5d20*/  CALL.ABS.NOINC R2 ;  /* 0x0000000002007343 */ /* 0x006fea0003c00000 */
.L_x_98:
[----:B------:R-:W-:Y:S01]  /*5d30*/  SHF.L.U32 R83, R100, 0x10, RZ ;  /* 0x0000001064537819 */ /* 0x000fe200000006ff */
[----:B------:R-:W-:Y:S05]  /*5d40*/  WARPSYNC.ALL ;  /* 0x0000000000007948 */ /* 0x000fea0003800000 */
[----:B------:R-:W-:Y:S01]  /*5d50*/  R2UR UR4, R80 ;  /* 0x00000000500472ca */ /* 0x000fe200000e0000 */
[----:B------:R-:W-:Y:S01]  /*5d60*/  BSSY.RECONVERGENT B0, `(.L_x_99) ;  /* 0x0000121000007945 */ /* 0x000fe20003800200 */
[----:B------:R-:W-:Y:S02]  /*5d70*/  IADD3 R111, PT, PT, R153, UR49, RZ ;  /* 0x00000031996f7c10 */ /* 0x000fe4000fffe0ff */
[----:B------:R-:W-:Y:S02]  /*5d80*/  SHF.L.U32 R116, R163, 0x4, RZ ;  /* 0x00000004a3747819 */ /* 0x000fe400000006ff */
[-C--:B------:R-:W-:Y:S02]  /*5d90*/  IADD3 R172, PT, PT, R165, R111.reuse, RZ ;  /* 0x0000006fa5ac7210 */ /* 0x080fe40007ffe0ff */
[----:B------:R-:W-:Y:S02]  /*5da0*/  IADD3 R171, PT, PT, R164, R111, RZ ;  /* 0x0000006fa4ab7210 */ /* 0x000fe40007ffe0ff */
[----:B------:R-:W-:Y:S02]  /*5db0*/  IADD3 R170, PT, PT, R111, R116, RZ ;  /* 0x000000746faa7210 */ /* 0x000fe40007ffe0ff */
[C---:B------:R-:W-:Y:S01]  /*5dc0*/  PRMT R81, R100.reuse, 0x8880, RZ ;  /* 0x0000888064517816 */ /* 0x040fe200000000ff */
[----:B-1-3--:R-:W2:Y:S01]  /*5dd0*/  LDTM.x64 R4, tmem[UR4] ;  /* 0x00000004000479ee */ /* 0x00aea20008340000 */
[----:B------:R-:W-:Y:S02]  /*5de0*/  SHF.R.S32.HI R83, RZ, 0x18, R83 ;  /* 0x00000018ff537819 */ /* 0x000fe40000011453 */
[----:B------:R-:W-:Y:S02]  /*5df0*/  SHF.R.S32.HI R86, RZ, 0x18, R101 ;  /* 0x00000018ff567819 */ /* 0x000fe40000011465 */
[----:B------:R-:W-:Y:S02]  /*5e00*/  SHF.L.U32 R84, R100, 0x8, RZ ;  /* 0x0000000864547819 */ /* 0x000fe400000006ff */
[----:B------:R-:W-:Y:S02]  /*5e10*/  SHF.L.U32 R85, R101, 0x8, RZ ;  /* 0x0000000865557819 */ /* 0x000fe400000006ff */
[----:B------:R-:W-:Y:S02]  /*5e20*/  SHF.R.S32.HI R84, RZ, 0x18, R84 ;  /* 0x00000018ff547819 */ /* 0x000fe40000011454 */
[----:B------:R-:W-:Y:S02]  /*5e30*/  SHF.R.S32.HI R85, RZ, 0x18, R85 ;  /* 0x00000018ff557819 */ /* 0x000fe40000011455 */
[----:B------:R-:W-:Y:S02]  /*5e40*/  SHF.L.U32 R87, R98, 0x8, RZ ;  /* 0x0000000862577819 */ /* 0x000fe400000006ff */
[----:B------:R-:W-:Y:S02]  /*5e50*/  ISETP.NE.AND P0, PT, R167, RZ, PT ;  /* 0x000000ffa700720c */ /* 0x000fe40003f05270 */
[----:B------:R-:W-:Y:S02]  /*5e60*/  SHF.R.S32.HI R87, RZ, 0x18, R87 ;  /* 0x00000018ff577819 */ /* 0x000fe40000011457 */
[----:B------:R-:W-:Y:S02]  /*5e70*/  ISETP.NE.AND P6, PT, R117, RZ, PT ;  /* 0x000000ff7500720c */ /* 0x000fe40003fc5270 */
[----:B------:R-:W-:Y:S01]  /*5e80*/  LEA R118, R160, UR49, 0x3 ;  /* 0x00000031a0767c11 */ /* 0x000fe2000f8e18ff */
[C---:B--2---:R-:W-:Y:S02]  /*5e90*/  IMAD R0, R78.reuse, R4, RZ ;  /* 0x000000044e007224 */ /* 0x044fe400078e02ff */
[C---:B------:R-:W-:Y:S02]  /*5ea0*/  IMAD R2, R78.reuse, R5, RZ ;  /* 0x000000054e027224 */ /* 0x040fe400078e02ff */
[----:B------:R-:W-:Y:S02]  /*5eb0*/  IMAD R3, R78, R6, RZ ;  /* 0x000000064e037224 */ /* 0x000fe400078e02ff */
[-C--:B------:R-:W-:Y:S01]  /*5ec0*/  IMAD R0, R81, R82.reuse, R0 ;  /* 0x0000005251007224 */ /* 0x080fe200078e0200 */
[----:B------:R-:W-:Y:S01]  /*5ed0*/  SHF.R.S32.HI R81, RZ, 0x18, R100 ;  /* 0x00000018ff517819 */ /* 0x000fe20000011464 */
[-C--:B------:R-:W-:Y:S01]  /*5ee0*/  IMAD R2, R83, R82.reuse, R2 ;  /* 0x0000005253027224 */ /* 0x080fe200078e0202 */
[C---:B------:R-:W-:Y:S01]  /*5ef0*/  PRMT R83, R101.reuse, 0x8880, RZ ;  /* 0x0000888065537816 */ /* 0x040fe200000000ff */
[----:B------:R-:W-:Y:S01]  /*5f00*/  IMAD R3, R84, R82, R3 ;  /* 0x0000005254037224 */ /* 0x000fe200078e0203 */
[----:B------:R-:W-:Y:S01]  /*5f10*/  SHF.L.U32 R84, R101, 0x10, RZ ;  /* 0x0000001065547819 */ /* 0x000fe200000006ff */
[C---:B------:R-:W-:Y:S01]  /*5f20*/  IMAD R7, R78.reuse, R7, RZ ;  /* 0x000000074e077224 */ /* 0x040fe200078e02ff */
[----:B------:R-:W-:Y:S01]  /*5f30*/  @P6 SHF.L.U32 R119, R159, 0x1f, RZ ;  /* 0x0000001f9f776819 */ /* 0x000fe200000006ff */
[C---:B------:R-:W-:Y:S01]  /*5f40*/  IMAD R4, R78.reuse, R8, RZ ;  /* 0x000000084e047224 */ /* 0x040fe200078e02ff */
[----:B------:R-:W-:Y:S01]  /*5f50*/  SHF.R.S32.HI R84, RZ, 0x18, R84 ;  /* 0x00000018ff547819 */ /* 0x000fe20000011454 */
[----:B------:R-:W-:Y:S02]  /*5f60*/  IMAD R5, R78, R9, RZ ;  /* 0x000000094e057224 */ /* 0x000fe400078e02ff */
[----:B------:R-:W-:Y:S01]  /*5f70*/  IMAD R7, R81, R82, R7 ;  /* 0x0000005251077224 */ /* 0x000fe200078e0207 */
[----:B------:R-:W-:Y:S01]  /*5f80*/  PRMT R81, R102, 0x8880, RZ ;  /* 0x0000888066517816 */ /* 0x000fe200000000ff */
[----:B------:R-:W-:Y:S02]  /*5f90*/  IMAD R6, R78, R10, RZ ;  /* 0x0000000a4e067224 */ /* 0x000fe400078e02ff */
[-C--:B------:R-:W-:Y:S01]  /*5fa0*/  IMAD R4, R83, R82.reuse, R4 ;  /* 0x0000005253047224 */ /* 0x080fe200078e0204 */
[----:B------:R-:W-:Y:S01]  /*5fb0*/  I2IP.S8.S32.SAT R105, R7, R3, RZ ;  /* 0x0000000307697239 */ /* 0x000fe200000014ff */
[----:B------:R-:W-:Y:S01]  /*5fc0*/  IMAD R5, R84, R82, R5 ;  /* 0x0000005254057224 */ /* 0x000fe200078e0205 */
[----:B------:R-:W-:Y:S01]  /*5fd0*/  SHF.L.U32 R83, R102, 0x10, RZ ;  /* 0x0000001066537819 */ /* 0x000fe200000006ff */
[----:B------:R-:W-:Y:S01]  /*5fe0*/  IMAD R11, R78, R11, RZ ;  /* 0x0000000b4e0b7224 */ /* 0x000fe200078e02ff */
[----:B------:R-:W-:Y:S01]  /*5ff0*/  I2IP.S8.S32.SAT R104, R2, R0, R105 ;  /* 0x0000000002687239 */ /* 0x000fe20000001469 */
[----:B------:R-:W-:Y:S01]  /*6000*/  IMAD R6, R85, R82, R6 ;  /* 0x0000005255067224 */ /* 0x000fe200078e0206 */
[----:B------:R-:W-:Y:S01]  /*6010*/  SHF.R.S32.HI R83, RZ, 0x18, R83 ;  /* 0x00000018ff537819 */ /* 0x000fe20000011453 */
[----:B------:R-:W-:Y:S01]  /*6020*/  IMAD R8, R78, R12, RZ ;  /* 0x0000000c4e087224 */ /* 0x000fe200078e02ff */
[----:B------:R-:W-:Y:S01]  /*6030*/  SHF.L.U32 R85, R102, 0x8, RZ ;  /* 0x0000000866557819 */ /* 0x000fe200000006ff */
[----:B------:R-:W-:Y:S02]  /*6040*/  IMAD R9, R78, R13, RZ ;  /* 0x0000000d4e097224 */ /* 0x000fe400078e02ff */
[----:B------:R-:W-:Y:S01]  /*6050*/  IMAD R11, R86, R82, R11 ;  /* 0x00000052560b7224 */ /* 0x000fe200078e020b */
[----:B------:R-:W-:Y:S01]  /*6060*/  SHF.R.S32.HI R85, RZ, 0x18, R85 ;  /* 0x00000018ff557819 */ /* 0x000fe20000011455 */
[C---:B------:R-:W-:Y:S01]  /*6070*/  IMAD R10, R78.reuse, R14, RZ ;  /* 0x0000000e4e0a7224 */ /* 0x040fe200078e02ff */
[----:B------:R-:W-:Y:S01]  /*6080*/  SHF.R.S32.HI R86, RZ, 0x18, R103 ;  /* 0x00000018ff567819 */ /* 0x000fe20000011467 */
[----:B------:R-:W-:Y:S01]  /*6090*/  IMAD R8, R81, R82, R8 ;  /* 0x0000005251087224 */ /* 0x000fe200078e0208 */
[----:B------:R-:W-:Y:S01]  /*60a0*/  I2IP.S8.S32.SAT R106, R11, R6, RZ ;  /* 0x000000060b6a7239 */ /* 0x000fe200000014ff */
[----:B------:R-:W-:Y:S01]  /*60b0*/  IMAD R9, R83, R82, R9 ;  /* 0x0000005253097224 */ /* 0x000fe200078e0209 */
[C---:B------:R-:W-:Y:S01]  /*60c0*/  PRMT R83, R103.reuse, 0x8880, RZ ;  /* 0x0000888067537816 */ /* 0x040fe200000000ff */
[----:B------:R-:W-:Y:S01]  /*60d0*/  IMAD.U32 R84, R103, 0x10000, RZ ;  /* 0x0001000067547824 */ /* 0x000fe200078e00ff */
[----:B------:R-:W-:Y:S01]  /*60e0*/  I2IP.S8.S32.SAT R105, R5, R4, R106 ;  /* 0x0000000405697239 */ /* 0x000fe2000000146a */
[C---:B------:R-:W-:Y:S01]  /*60f0*/  IMAD R15, R78.reuse, R15, RZ ;  /* 0x0000000f4e0f7224 */ /* 0x040fe200078e02ff */
[----:B------:R-:W-:Y:S01]  /*6100*/  SHF.R.S32.HI R81, RZ, 0x18, R102 ;  /* 0x00000018ff517819 */ /* 0x000fe20000011466 */
[----:B------:R-:W-:Y:S01]  /*6110*/  IMAD R10, R85, R82, R10 ;  /* 0x00000052550a7224 */ /* 0x000fe200078e020a */
[----:B------:R-:W-:Y:S01]  /*6120*/  SHF.R.S32.HI R84, RZ, 0x18, R84 ;  /* 0x00000018ff547819 */ /* 0x000fe20000011454 */
[C---:B------:R-:W-:Y:S01]  /*6130*/  IMAD R12, R78.reuse, R16, RZ ;  /* 0x000000104e0c7224 */ /* 0x040fe200078e02ff */
[----:B------:R-:W-:Y:S01]  /*6140*/  SHF.L.U32 R85, R103, 0x8, RZ ;  /* 0x0000000867557819 */ /* 0x000fe200000006ff */
[----:B------:R-:W-:Y:S02]  /*6150*/  IMAD R13, R78, R17, RZ ;  /* 0x000000114e0d7224 */ /* 0x000fe400078e02ff */
[----:B------:R-:W-:Y:S01]  /*6160*/  IMAD R15, R81, R82, R15 ;  /* 0x00000052510f7224 */ /* 0x000fe200078e020f */
[----:B------:R-:W-:Y:S01]  /*6170*/  PRMT R81, R88, 0x8880, RZ ;  /* 0x0000888058517816 */ /* 0x000fe200000000ff */
[----:B------:R-:W-:Y:S01]  /*6180*/  IMAD R14, R78, R18, RZ ;  /* 0x000000124e0e7224 */ /* 0x000fe200078e02ff */
[----:B------:R-:W-:Y:S01]  /*6190*/  SHF.R.S32.HI R85, RZ, 0x18, R85 ;  /* 0x00000018ff557819 */ /* 0x000fe20000011455 */
[----:B------:R-:W-:Y:S01]  /*61a0*/  IMAD R12, R83, R82, R12 ;  /* 0x00000052530c7224 */ /* 0x000fe200078e020c */
[----:B------:R-:W-:Y:S01]  /*61b0*/  I2IP.S8.S32.SAT R106, R15, R10, RZ ;  /* 0x0000000a0f6a7239 */ /* 0x000fe200000014ff */
[----:B------:R-:W-:Y:S01]  /*61c0*/  IMAD R13, R84, R82, R13 ;  /* 0x00000052540d7224 */ /* 0x000fe200078e020d */
[----:B------:R-:W-:Y:S01]  /*61d0*/  SHF.L.U32 R83, R88, 0x10, RZ ;  /* 0x0000001058537819 */ /* 0x000fe200000006ff */
[C---:B------:R-:W-:Y:S01]  /*61e0*/  IMAD R19, R78.reuse, R19, RZ ;  /* 0x000000134e137224 */ /* 0x040fe200078e02ff */
[----:B------:R-:W-:Y:S01]  /*61f0*/  I2IP.S8.S32.SAT R106, R9, R8, R106 ;  /* 0x00000008096a7239 */ /* 0x000fe2000000146a */
[----:B------:R-:W-:Y:S01]  /*6200*/  IMAD R14, R85, R82, R14 ;  /* 0x00000052550e7224 */ /* 0x000fe200078e020e */
[----:B------:R-:W-:Y:S01]  /*6210*/  SHF.R.S32.HI R83, RZ, 0x18, R83 ;  /* 0x00000018ff537819 */ /* 0x000fe20000011453 */
[C---:B------:R-:W-:Y:S01]  /*6220*/  IMAD R16, R78.reuse, R20, RZ ;  /* 0x000000144e107224 */ /* 0x040fe200078e02ff */
[----:B------:R-:W-:Y:S01]  /*6230*/  SHF.L.U32 R84, R89, 0x10, RZ ;  /* 0x0000001059547819 */ /* 0x000fe200000006ff */
[----:B------:R-:W-:Y:S01]  /*6240*/  IMAD R17, R78, R21, RZ ;  /* 0x000000154e117224 */ /* 0x000fe200078e02ff */
[----:B------:R-:W-:Y:S01]  /*6250*/  SHF.L.U32 R85, R88, 0x8, RZ ;  /* 0x0000000858557819 */ /* 0x000fe200000006ff */
[----:B------:R-:W-:Y:S01]  /*6260*/  IMAD R19, R86, R82, R19 ;  /* 0x0000005256137224 */ /* 0x000fe200078e0213 */
[----:B------:R-:W-:Y:S01]  /*6270*/  SHF.R.S32.HI R84, RZ, 0x18, R84 ;  /* 0x00000018ff547819 */ /* 0x000fe20000011454 */
[C---:B------:R-:W-:Y:S01]  /*6280*/  IMAD R18, R78.reuse, R22, RZ ;  /* 0x000000164e127224 */ /* 0x040fe200078e02ff */
[----:B------:R-:W-:Y:S01]  /*6290*/  SHF.R.S32.HI R85, RZ, 0x18, R85 ;  /* 0x00000018ff557819 */ /* 0x000fe20000011455 */
[----:B------:R-:W-:Y:S01]  /*62a0*/  IMAD R16, R81, R82, R16 ;  /* 0x0000005251107224 */ /* 0x000fe200078e0210 */
[----:B------:R-:W-:Y:S01]  /*62b0*/  I2IP.S8.S32.SAT R107, R19, R14, RZ ;  /* 0x0000000e136b7239 */ /* 0x000fe200000014ff */
[-C--:B------:R-:W-:Y:S01]  /*62c0*/  IMAD R17, R83, R82.reuse, R17 ;  /* 0x0000005253117224 */ /* 0x080fe200078e0211 */
[----:B------:R-:W-:Y:S01]  /*62d0*/  PRMT R83, R89, 0x8880, RZ ;  /* 0x0000888059537816 */ /* 0x000fe200000000ff */
[C---:B------:R-:W-:Y:S01]  /*62e0*/  IMAD R23, R78.reuse, R23, RZ ;  /* 0x000000174e177224 */ /* 0x040fe200078e02ff */
[----:B------:R-:W-:Y:S01]  /*62f0*/  SHF.R.S32.HI R81, RZ, 0x18, R88 ;  /* 0x00000018ff517819 */ /* 0x000fe20000011458 */
[----:B------:R-:W-:Y:S01]  /*6300*/  IMAD R18, R85, R82, R18 ;  /* 0x0000005255127224 */ /* 0x000fe200078e0212 */
[----:B------:R-:W-:Y:S01]  /*6310*/  SHF.L.U32 R85, R89, 0x8, RZ ;  /* 0x0000000859557819 */ /* 0x000fe200000006ff */
[C---:B------:R-:W-:Y:S01]  /*6320*/  IMAD R20, R78.reuse, R24, RZ ;  /* 0x000000184e147224 */ /* 0x040fe200078e02ff */
[----:B------:R-:W-:Y:S01]  /*6330*/  I2IP.S8.S32.SAT R107, R13, R12, R107 ;  /* 0x0000000c0d6b7239 */ /* 0x000fe2000000146b */
[----:B------:R-:W-:Y:S01]  /*6340*/  IMAD R21, R78, R25, RZ ;  /* 0x000000194e157224 */ /* 0x000fe200078e02ff */
[----:B------:R-:W-:Y:S01]  /*6350*/  SHF.R.S32.HI R85, RZ, 0x18, R85 ;  /* 0x00000018ff557819 */ /* 0x000fe20000011455 */
[----:B------:R-:W-:Y:S01]  /*6360*/  IMAD R23, R81, R82, R23 ;  /* 0x0000005251177224 */ /* 0x000fe200078e0217 */
[----:B------:R-:W-:Y:S01]  /*6370*/  PRMT R81, R90, 0x8880, RZ ;  /* 0x000088805a517816 */ /* 0x000fe200000000ff */
[----:B------:R-:W-:Y:S01]  /*6380*/  IMAD R22, R78, R26, RZ ;  /* 0x0000001a4e167224 */ /* 0x000fe200078e02ff */
[----:B------:R1:W-:Y:S01]  /*6390*/  STS.128 [R153+UR49+0x8200], R104 ;  /* 0x0082006899007988 */ /* 0x0003e20008000c31 */
[----:B------:R-:W-:Y:S01]  /*63a0*/  IMAD R20, R83, R82, R20 ;  /* 0x0000005253147224 */ /* 0x000fe200078e0214 */
[----:B------:R-:W-:Y:S01]  /*63b0*/  I2IP.S8.S32.SAT R112, R23, R18, RZ ;  /* 0x0000001217707239 */ /* 0x000fe200000014ff */
[----:B------:R-:W-:Y:S01]  /*63c0*/  IMAD R21, R84, R82, R21 ;  /* 0x0000005254157224 */ /* 0x000fe200078e0215 */
[----:B------:R-:W-:Y:S01]  /*63d0*/  SHF.R.S32.HI R86, RZ, 0x18, R89 ;  /* 0x00000018ff567819 */ /* 0x000fe20000011459 */
[----:B------:R-:W-:Y:S01]  /*63e0*/  IMAD.U32 R83, R90, 0x10000, RZ ;  /* 0x000100005a537824 */ /* 0x000fe200078e00ff */
[----:B------:R-:W-:Y:S01]  /*63f0*/  I2IP.S8.S32.SAT R112, R17, R16, R112 ;  /* 0x0000001011707239 */ /* 0x000fe20000001470 */
[----:B------:R-:W-:Y:S01]  /*6400*/  IMAD R27, R78, R27, RZ ;  /* 0x0000001b4e1b7224 */ /* 0x000fe200078e02ff */
[----:B------:R-:W-:Y:S01]  /*6410*/  SHF.L.U32 R84, R91, 0x10, RZ ;  /* 0x000000105b547819 */ /* 0x000fe200000006ff */
[----:B------:R-:W-:Y:S01]  /*6420*/  IMAD R22, R85, R82, R22 ;  /* 0x0000005255167224 */ /* 0x000fe200078e0216 */
[----:B------:R-:W-:Y:S01]  /*6430*/  SHF.L.U32 R85, R90, 0x8, RZ ;  /* 0x000000085a557819 */ /* 0x000fe200000006ff */
[C---:B------:R-:W-:Y:S01]  /*6440*/  IMAD R24, R78.reuse, R28, RZ ;  /* 0x0000001c4e187224 */ /* 0x040fe200078e02ff */
[----:B------:R-:W-:Y:S01]  /*6450*/  SHF.R.S32.HI R83, RZ, 0x18, R83 ;  /* 0x00000018ff537819 */ /* 0x000fe20000011453 */
[----:B------:R-:W-:Y:S01]  /*6460*/  IMAD R25, R78, R29, RZ ;  /* 0x0000001d4e197224 */ /* 0x000fe200078e02ff */
[----:B------:R-:W-:Y:S01]  /*6470*/  SHF.R.S32.HI R84, RZ, 0x18, R84 ;  /* 0x00000018ff547819 */ /* 0x000fe20000011454 */
[----:B------:R-:W-:Y:S01]  /*6480*/  IMAD R27, R86, R82, R27 ;  /* 0x00000052561b7224 */ /* 0x000fe200078e021b */
[----:B------:R-:W-:Y:S01]  /*6490*/  SHF.R.S32.HI R85, RZ, 0x18, R85 ;  /* 0x00000018ff557819 */ /* 0x000fe20000011455 */
[C---:B------:R-:W-:Y:S01]  /*64a0*/  IMAD R26, R78.reuse, R30, RZ ;  /* 0x0000001e4e1a7224 */ /* 0x040fe200078e02ff */
[----:B------:R-:W-:Y:S01]  /*64b0*/  SHF.R.S32.HI R86, RZ, 0x18, R91 ;  /* 0x00000018ff567819 */ /* 0x000fe2000001145b */
[----:B------:R-:W-:Y:S01]  /*64c0*/  IMAD R24, R81, R82, R24 ;  /* 0x0000005251187224 */ /* 0x000fe200078e0218 */
[----:B------:R-:W-:Y:S01]  /*64d0*/  I2IP.S8.S32.SAT R113, R27, R22, RZ ;  /* 0x000000161b717239 */ /* 0x000fe200000014ff */
[----:B------:R-:W-:Y:S01]  /*64e0*/  IMAD R25, R83, R82, R25 ;  /* 0x0000005253197224 */ /* 0x000fe200078e0219 */
[----:B------:R-:W-:Y:S01]  /*64f0*/  SHF.R.S32.HI R81, RZ, 0x18, R90 ;  /* 0x00000018ff517819 */ /* 0x000fe2000001145a */
[C---:B------:R-:W-:Y:S01]  /*6500*/  IMAD R31, R78.reuse, R31, RZ ;  /* 0x0000001f4e1f7224 */ /* 0x040fe200078e02ff */
[----:B------:R-:W-:Y:S01]  /*6510*/  I2IP.S8.S32.SAT R113, R21, R20, R113 ;  /* 0x0000001415717239 */ /* 0x000fe20000001471 */
[----:B------:R-:W-:Y:S01]  /*6520*/  IMAD R26, R85, R82, R26 ;  /* 0x00000052551a7224 */ /* 0x000fe200078e021a */
[C---:B------:R-:W-:Y:S01]  /*6530*/  PRMT R83, R91.reuse, 0x8880, RZ ;  /* 0x000088805b537816 */ /* 0x040fe200000000ff */
[C---:B------:R-:W-:Y:S01]  /*6540*/  IMAD R28, R78.reuse, R32, RZ ;  /* 0x000000204e1c7224 */ /* 0x040fe200078e02ff */
[----:B------:R-:W-:Y:S01]  /*6550*/  SHF.L.U32 R85, R91, 0x8, RZ ;  /* 0x000000085b557819 */ /* 0x000fe200000006ff */
[C---:B------:R-:W-:Y:S02]  /*6560*/  IMAD R29, R78.reuse, R33, RZ ;  /* 0x000000214e1d7224 */ /* 0x040fe400078e02ff */
[----:B------:R-:W-:Y:S01]  /*6570*/  IMAD R31, R81, R82, R31 ;  /* 0x00000052511f7224 */ /* 0x000fe200078e021f */
[----:B------:R-:W-:Y:S01]  /*6580*/  SHF.R.S32.HI R85, RZ, 0x18, R85 ;  /* 0x00000018ff557819 */ /* 0x000fe20000011455 */
[----:B------:R-:W-:Y:S01]  /*6590*/  IMAD R30, R78, R34, RZ ;  /* 0x000000224e1e7224 */ /* 0x000fe200078e02ff */
[----:B------:R-:W-:Y:S01]  /*65a0*/  PRMT R81, R92, 0x8880, RZ ;  /* 0x000088805c517816 */ /* 0x000fe200000000ff */
[----:B------:R-:W-:Y:S01]  /*65b0*/  IMAD R28, R83, R82, R28 ;  /* 0x00000052531c7224 */ /* 0x000fe200078e021c */
[----:B------:R-:W-:Y:S01]  /*65c0*/  I2IP.S8.S32.SAT R114, R31, R26, RZ ;  /* 0x0000001a1f727239 */ /* 0x000fe200000014ff */
[----:B------:R-:W-:Y:S01]  /*65d0*/  IMAD R29, R84, R82, R29 ;  /* 0x00000052541d7224 */ /* 0x000fe200078e021d */
[----:B------:R-:W-:Y:S01]  /*65e0*/  SHF.L.U32 R83, R92, 0x10, RZ ;  /* 0x000000105c537819 */ /* 0x000fe200000006ff */
[----:B------:R-:W-:Y:S01]  /*65f0*/  IMAD R35, R78, R35, RZ ;  /* 0x000000234e237224 */ /* 0x000fe200078e02ff */
[----:B------:R-:W-:Y:S01]  /*6600*/  I2IP.S8.S32.SAT R114, R25, R24, R114 ;  /* 0x0000001819727239 */ /* 0x000fe20000001472 */
[----:B------:R-:W-:Y:S01]  /*6610*/  IMAD R30, R85, R82, R30 ;  /* 0x00000052551e7224 */ /* 0x000fe200078e021e */
[----:B------:R-:W-:Y:S01]  /*6620*/  SHF.L.U32 R85, R92, 0x8, RZ ;  /* 0x000000085c557819 */ /* 0x000fe200000006ff */
[C---:B------:R-:W-:Y:S01]  /*6630*/  IMAD R32, R78.reuse, R36, RZ ;  /* 0x000000244e207224 */ /* 0x040fe200078e02ff */
[----:B------:R-:W-:Y:S01]  /*6640*/  SHF.R.S32.HI R83, RZ, 0x18, R83 ;  /* 0x00000018ff537819 */ /* 0x000fe20000011453 */
[----:B------:R-:W-:Y:S01]  /*6650*/  IMAD R33, R78, R37, RZ ;  /* 0x000000254e217224 */ /* 0x000fe200078e02ff */
[----:B------:R-:W-:Y:S01]  /*6660*/  SHF.R.S32.HI R85, RZ, 0x18, R85 ;  /* 0x00000018ff557819 */ /* 0x000fe20000011455 */
[----:B------:R-:W-:Y:S01]  /*6670*/  IMAD R35, R86, R82, R35 ;  /* 0x0000005256237224 */ /* 0x000fe200078e0223 */
[----:B------:R-:W-:Y:S01]  /*6680*/  PRMT R84, R93, 0x8880, RZ ;  /* 0x000088805d547816 */ /* 0x000fe200000000ff */
[----:B------:R-:W-:Y:S01]  /*6690*/  IMAD R34, R78, R38, RZ ;  /* 0x000000264e227224 */ /* 0x000fe200078e02ff */
[----:B------:R-:W-:Y:S01]  /*66a0*/  SHF.L.U32 R86, R96, 0x10, RZ ;  /* 0x0000001060567819 */ /* 0x000fe200000006ff */
[----:B------:R-:W-:Y:S01]  /*66b0*/  IMAD R32, R81, R82, R32 ;  /* 0x0000005251207224 */ /* 0x000fe200078e0220 */
[----:B------:R-:W-:Y:S01]  /*66c0*/  SHF.R.S32.HI R81, RZ, 0x18, R92 ;  /* 0x00000018ff517819 */ /* 0x000fe2000001145c */
[C---:B------:R-:W-:Y:S01]  /*66d0*/  IMAD R39, R78.reuse, R39, RZ ;  /* 0x000000274e277224 */ /* 0x040fe200078e02ff */
[----:B------:R-:W-:Y:S01]  /*66e0*/  I2IP.S8.S32.SAT R115, R35, R30, RZ ;  /* 0x0000001e23737239 */ /* 0x000fe200000014ff */
[-C--:B------:R-:W-:Y:S02]  /*66f0*/  IMAD R33, R83, R82.reuse, R33 ;  /* 0x0000005253217224 */ /* 0x080fe400078e0221 */
[----:B------:R-:W-:Y:S01]  /*6700*/  IMAD R34, R85, R82, R34 ;  /* 0x0000005255227224 */ /* 0x000fe200078e0222 */
[----:B------:R-:W-:Y:S01]  /*6710*/  I2IP.S8.S32.SAT R115, R29, R28, R115 ;  /* 0x0000001c1d737239 */ /* 0x000fe20000001473 */
[C---:B------:R-:W-:Y:S01]  /*6720*/  IMAD.U32 R83, R93.reuse, 0x10000, RZ ;  /* 0x000100005d537824 */ /* 0x040fe200078e00ff */
[----:B------:R-:W-:Y:S01]  /*6730*/  SHF.L.U32 R85, R93, 0x8, RZ ;  /* 0x000000085d557819 */ /* 0x000fe200000006ff */
[----:B------:R-:W-:Y:S01]  /*6740*/  IMAD R39, R81, R82, R39 ;  /* 0x0000005251277224 */ /* 0x000fe200078e0227 */
[----:B------:R-:W-:Y:S01]  /*6750*/  MOV R81, R84 ;  /* 0x0000005400517202 */ /* 0x000fe20000000f00 */
[C---:B------:R-:W-:Y:S01]  /*6760*/  IMAD R36, R78.reuse, R40, RZ ;  /* 0x000000284e247224 */ /* 0x040fe200078e02ff */
[----:B------:R-:W-:Y:S01]  /*6770*/  SHF.R.S32.HI R83, RZ, 0x18, R83 ;  /* 0x00000018ff537819 */ /* 0x000fe20000011453 */
[C---:B------:R-:W-:Y:S01]  /*6780*/  IMAD R37, R78.reuse, R41, RZ ;  /* 0x000000294e257224 */ /* 0x040fe200078e02ff */
[----:B------:R-:W-:Y:S01]  /*6790*/  SHF.R.S32.HI R85, RZ, 0x18, R85 ;  /* 0x00000018ff557819 */ /* 0x000fe20000011455 */
[C---:B------:R-:W-:Y:S01]  /*67a0*/  IMAD R38, R78.reuse, R42, RZ ;  /* 0x0000002a4e267224 */ /* 0x040fe200078e02ff */
[----:B------:R1:W-:Y:S01]  /*67b0*/  STS.128 [R172+0x8200], R112 ;  /* 0x00820070ac007388 */ /* 0x0003e20000000c00 */
[----:B------:R-:W-:Y:S01]  /*67c0*/  IMAD R36, R81, R82, R36 ;  /* 0x0000005251247224 */ /* 0x000fe200078e0224 */
[----:B------:R-:W-:Y:S01]  /*67d0*/  I2IP.S8.S32.SAT R120, R39, R34, RZ ;  /* 0x0000002227787239 */ /* 0x000fe200000014ff */
[-C--:B------:R-:W-:Y:S01]  /*67e0*/  IMAD R37, R83, R82.reuse, R37 ;  /* 0x0000005253257224 */ /* 0x080fe200078e0225 */
[----:B------:R-:W-:Y:S01]  /*67f0*/  SHF.R.S32.HI R84, RZ, 0x18, R93 ;  /* 0x00000018ff547819 */ /* 0x000fe2000001145d */
[----:B------:R-:W-:Y:S01]  /*6800*/  IMAD R43, R78, R43, RZ ;  /* 0x0000002b4e2b7224 */ /* 0x000fe200078e02ff */
[C---:B------:R-:W-:Y:S01]  /*6810*/  SHF.L.U32 R83, R94.reuse, 0x10, RZ ;  /* 0x000000105e537819 */ /* 0x040fe200000006ff */
[----:B------:R-:W-:Y:S01]  /*6820*/  IMAD R38, R85, R82, R38 ;  /* 0x0000005255267224 */ /* 0x000fe200078e0226 */
[----:B------:R-:W-:Y:S01]  /*6830*/  PRMT R81, R94, 0x8880, RZ ;  /* 0x000088805e517816 */ /* 0x000fe200000000ff */
[----:B------:R-:W-:Y:S01]  /*6840*/  IMAD R40, R78, R44, RZ ;  /* 0x0000002c4e287224 */ /* 0x000fe200078e02ff */
[----:B------:R-:W-:Y:S01]  /*6850*/  SHF.L.U32 R85, R94, 0x8, RZ ;  /* 0x000000085e557819 */ /* 0x000fe200000006ff */
[----:B------:R-:W-:Y:S01]  /*6860*/  IMAD R41, R78, R45, RZ ;  /* 0x0000002d4e297224 */ /* 0x000fe200078e02ff */
[----:B------:R-:W-:Y:S01]  /*6870*/  SHF.R.S32.HI R83, RZ, 0x18, R83 ;  /* 0x00000018ff537819 */ /* 0x000fe20000011453 */
[----:B------:R-:W-:Y:S01]  /*6880*/  IMAD R43, R84, R82, R43 ;  /* 0x00000052542b7224 */ /* 0x000fe200078e022b */
[----:B------:R-:W-:Y:S01]  /*6890*/  SHF.R.S32.HI R85, RZ, 0x18, R85 ;  /* 0x00000018ff557819 */ /* 0x000fe20000011455 */
[C---:B------:R-:W-:Y:S01]  /*68a0*/  IMAD R42, R78.reuse, R46, RZ ;  /* 0x0000002e4e2a7224 */ /* 0x040fe200078e02ff */
[----:B------:R-:W-:Y:S01]  /*68b0*/  I2IP.S8.S32.SAT R120, R33, R32, R120 ;  /* 0x0000002021787239 */ /* 0x000fe20000001478 */
[----:B------:R-:W-:Y:S01]  /*68c0*/  IMAD R40, R81, R82, R40 ;  /* 0x0000005251287224 */ /* 0x000fe200078e0228 */
[----:B------:R-:W-:Y:S01]  /*68d0*/  SHF.R.S32.HI R84, RZ, 0x18, R94 ;  /* 0x00000018ff547819 */ /* 0x000fe2000001145e */
[----:B------:R-:W-:Y:S01]  /*68e0*/  IMAD R47, R78, R47, RZ ;  /* 0x0000002f4e2f7224 */ /* 0x000fe200078e02ff */
[----:B------:R-:W-:Y:S01]  /*68f0*/  I2IP.S8.S32.SAT R121, R43, R38, RZ ;  /* 0x000000262b797239 */ /* 0x000fe200000014ff */
[-C--:B------:R-:W-:Y:S01]  /*6900*/  IMAD R41, R83, R82.reuse, R41 ;  /* 0x0000005253297224 */ /* 0x080fe200078e0229 */
[----:B------:R-:W-:Y:S01]  /*6910*/  PRMT R81, R95, 0x8880, RZ ;  /* 0x000088805f517816 */ /* 0x000fe200000000ff */
[-C--:B------:R-:W-:Y:S01]  /*6920*/  IMAD R42, R85, R82.reuse, R42 ;  /* 0x00000052552a7224 */ /* 0x080fe200078e022a */
[----:B------:R-:W-:Y:S01]  /*6930*/  SHF.L.U32 R83, R95, 0x10, RZ ;  /* 0x000000105f537819 */ /* 0x000fe200000006ff */
[----:B------:R-:W-:Y:S01]  /*6940*/  IMAD R47, R84, R82, R47 ;  /* 0x00000052542f7224 */ /* 0x000fe200078e022f */
[----:B------:R-:W-:Y:S01]  /*6950*/  I2IP.S8.S32.SAT R121, R37, R36, R121 ;  /* 0x0000002425797239 */ /* 0x000fe20000001479 */
[C---:B------:R-:W-:Y:S01]  /*6960*/  IMAD R44, R78.reuse, R48, RZ ;  /* 0x000000304e2c7224 */ /* 0x040fe200078e02ff */
[----:B------:R-:W-:Y:S01]  /*6970*/  SHF.R.S32.HI R83, RZ, 0x18, R83 ;  /* 0x00000018ff537819 */ /* 0x000fe20000011453 */
[----:B------:R-:W-:Y:S01]  /*6980*/  IMAD.SHL.U32 R84, R95, 0x100, RZ ;  /* 0x000001005f547824 */ /* 0x000fe200078e00ff */
[----:B------:R-:W-:Y:S01]  /*6990*/  I2IP.S8.S32.SAT R122, R47, R42, RZ ;  /* 0x0000002a2f7a7239 */ /* 0x000fe200000014ff */
[----:B------:R-:W-:Y:S01]  /*69a0*/  IMAD R45, R78, R49, RZ ;  /* 0x000000314e2d7224 */ /* 0x000fe200078e02ff */
[----:B------:R-:W-:Y:S01]  /*69b0*/  PRMT R85, R96, 0x8880, RZ ;  /* 0x0000888060557816 */ /* 0x000fe200000000ff */
[----:B------:R-:W-:Y:S01]  /*69c0*/  IMAD R44, R81, R82, R44 ;  /* 0x00000052512c7224 */ /* 0x000fe200078e022c */
[----:B------:R-:W-:Y:S01]  /*69d0*/  SHF.R.S32.HI R81, RZ, 0x18, R84 ;  /* 0x00000018ff517819 */ /* 0x000fe20000011454 */
[C---:B------:R-:W-:Y:S01]  /*69e0*/  IMAD R46, R78.reuse, R50, RZ ;  /* 0x000000324e2e7224 */ /* 0x040fe200078e02ff */
[----:B------:R-:W-:Y:S01]  /*69f0*/  I2IP.S8.S32.SAT R122, R41, R40, R122 ;  /* 0x00000028297a7239 */ /* 0x000fe2000000147a */
[----:B------:R-:W-:Y:S01]  /*6a00*/  IMAD R45, R83, R82, R45 ;  /* 0x00000052532d7224 */ /* 0x000fe200078e022d */
[----:B------:R-:W-:Y:S01]  /*6a10*/  SHF.R.S32.HI R83, RZ, 0x18, R95 ;  /* 0x00000018ff537819 */ /* 0x000fe2000001145f */
[----:B------:R-:W-:Y:S01]  /*6a20*/  IMAD R51, R78, R51, RZ ;  /* 0x000000334e337224 */ /* 0x000fe200078e02ff */
[----:B------:R-:W-:Y:S01]  /*6a30*/  SHF.L.U32 R84, R96, 0x8, RZ ;  /* 0x0000000860547819 */ /* 0x000fe200000006ff */
[C---:B------:R-:W-:Y:S02]  /*6a40*/  IMAD R48, R78.reuse, R52, RZ ;  /* 0x000000344e307224 */ /* 0x040fe400078e02ff */
[-C--:B------:R-:W-:Y:S01]  /*6a50*/  IMAD R46, R81, R82.reuse, R46 ;  /* 0x00000052512e7224 */ /* 0x080fe200078e022e */
[----:B------:R-:W-:Y:S01]  /*6a60*/  SHF.R.S32.HI R81, RZ, 0x18, R86 ;  /* 0x00000018ff517819 */ /* 0x000fe20000011456 */
[C---:B------:R-:W-:Y:S01]  /*6a70*/  IMAD R49, R78.reuse, R53, RZ ;  /* 0x000000354e317224 */ /* 0x040fe200078e02ff */
[----:B------:R-:W-:Y:S01]  /*6a80*/  SHF.R.S32.HI R86, RZ, 0x18, R99 ;  /* 0x00000018ff567819 */ /* 0x000fe20000011463 */
[----:B------:R-:W-:Y:S01]  /*6a90*/  IMAD R51, R83, R82, R51 ;  /* 0x0000005253337224 */ /* 0x000fe200078e0233 */
[----:B------:R-:W-:Y:S01]  /*6aa0*/  SHF.R.S32.HI R83, RZ, 0x18, R84 ;  /* 0x00000018ff537819 */ /* 0x000fe20000011454 */
[C---:B------:R-:W-:Y:S01]  /*6ab0*/  IMAD R50, R78.reuse, R54, RZ ;  /* 0x000000364e327224 */ /* 0x040fe200078e02ff */
[----:B------:R-:W-:Y:S01]  /*6ac0*/  SHF.R.S32.HI R84, RZ, 0x18, R96 ;  /* 0x00000018ff547819 */ /* 0x000fe20000011460 */
[----:B------:R-:W-:Y:S01]  /*6ad0*/  IMAD R48, R85, R82, R48 ;  /* 0x0000005255307224 */ /* 0x000fe200078e0230 */
[----:B------:R-:W-:Y:S01]  /*6ae0*/  I2IP.S8.S32.SAT R123, R51, R46, RZ ;  /* 0x0000002e337b7239 */ /* 0x000fe200000014ff */
[C---:B------:R-:W-:Y:S01]  /*6af0*/  IMAD R55, R78.reuse, R55, RZ ;  /* 0x000000374e377224 */ /* 0x040fe200078e02ff */
[----:B------:R-:W-:Y:S01]  /*6b00*/  SHF.L.U32 R85, R97, 0x10, RZ ;  /* 0x0000001061557819 */ /* 0x000fe200000006ff */
[----:B------:R-:W-:Y:S01]  /*6b10*/  IMAD R49, R81, R82, R49 ;  /* 0x0000005251317224 */ /* 0x000fe200078e0231 */
[----:B------:R-:W-:Y:S01]  /*6b20*/  PRMT R81, R97, 0x8880, RZ ;  /* 0x0000888061517816 */ /* 0x000fe200000000ff */
[----:B------:R-:W-:Y:S01]  /*6b30*/  IMAD R52, R78, R56, RZ ;  /* 0x000000384e347224 */ /* 0x000fe200078e02ff */
[----:B------:R-:W-:Y:S01]  /*6b40*/  I2IP.S8.S32.SAT R123, R45, R44, R123 ;  /* 0x0000002c2d7b7239 */ /* 0x000fe2000000147b */
[-C--:B------:R-:W-:Y:S01]  /*6b50*/  IMAD R50, R83, R82.reuse, R50 ;  /* 0x0000005253327224 */ /* 0x080fe200078e0232 */
[----:B------:R-:W-:Y:S01]  /*6b60*/  SHF.R.S32.HI R83, RZ, 0x18, R85 ;  /* 0x00000018ff537819 */ /* 0x000fe20000011455 */
[-C--:B------:R-:W-:Y:S01]  /*6b70*/  IMAD R55, R84, R82.reuse, R55 ;  /* 0x0000005254377224 */ /* 0x080fe200078e0237 */
[----:B------:R-:W-:Y:S01]  /*6b80*/  PRMT R85, R98, 0x8880, RZ ;  /* 0x0000888062557816 */ /* 0x000fe200000000ff */
[----:B------:R-:W-:Y:S01]  /*6b90*/  IMAD R52, R81, R82, R52 ;  /* 0x0000005251347224 */ /* 0x000fe200078e0234 */
[----:B------:R-:W-:Y:S01]  /*6ba0*/  SHF.L.U32 R81, R97, 0x8, RZ ;  /* 0x0000000861517819 */ /* 0x000fe200000006ff */
[C---:B------:R-:W-:Y:S01]  /*6bb0*/  IMAD R53, R78.reuse, R57, RZ ;  /* 0x000000394e357224 */ /* 0x040fe200078e02ff */
[----:B------:R1:W-:Y:S01]  /*6bc0*/  STS.128 [R171+0x8200], R120 ;  /* 0x00820078ab007388 */ /* 0x0003e20000000c00 */
[----:B------:R-:W-:Y:S01]  /*6bd0*/  IMAD R54, R78, R58, RZ ;  /* 0x0000003a4e367224 */ /* 0x000fe200078e02ff */
[----:B------:R-:W-:Y:S01]  /*6be0*/  SHF.R.S32.HI R81, RZ, 0x18, R81 ;  /* 0x00000018ff517819 */ /* 0x000fe20000011451 */
[----:B------:R-:W-:Y:S01]  /*6bf0*/  IMAD R53, R83, R82, R53 ;  /* 0x0000005253357224 */ /* 0x000fe200078e0235 */
[----:B------:R-:W-:Y:S01]  /*6c00*/  SHF.L.U32 R84, R98, 0x10, RZ ;  /* 0x0000001062547819 */ /* 0x000fe200000006ff */
[C---:B------:R-:W-:Y:S01]  /*6c10*/  IMAD R59, R78.reuse, R59, RZ ;  /* 0x0000003b4e3b7224 */ /* 0x040fe200078e02ff */
[----:B------:R-:W-:Y:S01]  /*6c20*/  SHF.R.S32.HI R83, RZ, 0x18, R97 ;  /* 0x00000018ff537819 */ /* 0x000fe20000011461 */
[C---:B------:R-:W-:Y:S01]  /*6c30*/  IMAD R56, R78.reuse, R60, RZ ;  /* 0x0000003c4e387224 */ /* 0x040fe200078e02ff */
[----:B------:R-:W-:Y:S01]  /*6c40*/  I2IP.S8.S32.SAT R124, R55, R50, RZ ;  /* 0x00000032377c7239 */ /* 0x000fe200000014ff */
[----:B------:R-:W-:Y:S01]  /*6c50*/  IMAD R54, R81, R82, R54 ;  /* 0x0000005251367224 */ /* 0x000fe200078e0236 */
[----:B------:R-:W-:Y:S01]  /*6c60*/  SHF.R.S32.HI R84, RZ, 0x18, R84 ;  /* 0x00000018ff547819 */ /* 0x000fe20000011454 */
[----:B------:R-:W-:Y:S01]  /*6c70*/  IMAD R57, R78, R61, RZ ;  /* 0x0000003d4e397224 */ /* 0x000fe200078e02ff */
[----:B------:R-:W-:Y:S01]  /*6c80*/  I2IP.S8.S32.SAT R124, R49, R48, R124 ;  /* 0x00000030317c7239 */ /* 0x000fe2000000147c */
[-C--:B------:R-:W-:Y:S01]  /*6c90*/  IMAD R59, R83, R82.reuse, R59 ;  /* 0x00000052533b7224 */ /* 0x080fe200078e023b */
[----:B------:R-:W-:Y:S01]  /*6ca0*/  PRMT R83, R99, 0x8880, RZ ;  /* 0x0000888063537816 */ /* 0x000fe200000000ff */
[-C--:B------:R-:W-:Y:S01]  /*6cb0*/  IMAD R56, R85, R82.reuse, R56 ;  /* 0x0000005255387224 */ /* 0x080fe200078e0238 */
[----:B------:R-:W-:Y:S01]  /*6cc0*/  SHF.R.S32.HI R81, RZ, 0x18, R98 ;  /* 0x00000018ff517819 */ /* 0x000fe20000011462 */
[----:B------:R-:W-:Y:S01]  /*6cd0*/  IMAD R57, R84, R82, R57 ;  /* 0x0000005254397224 */ /* 0x000fe200078e0239 */
[----:B------:R-:W-:Y:S01]  /*6ce0*/  I2IP.S8.S32.SAT R125, R59, R54, RZ ;  /* 0x000000363b7d7239 */ /* 0x000fe200000014ff */
[C---:B------:R-:W-:Y:S01]  /*6cf0*/  IMAD R58, R78.reuse, R62, RZ ;  /* 0x0000003e4e3a7224 */ /* 0x040fe200078e02ff */
[C---:B------:R-:W-:Y:S01]  /*6d00*/  SHF.L.U32 R85, R99.reuse, 0x8, RZ ;  /* 0x0000000863557819 */ /* 0x040fe200000006ff */
[----:B------:R-:W-:Y:S01]  /*6d10*/  IMAD.U32 R84, R99, 0x10000, RZ ;  /* 0x0001000063547824 */ /* 0x000fe200078e00ff */
[----:B------:R-:W-:Y:S01]  /*6d20*/  I2IP.S8.S32.SAT R125, R53, R52, R125 ;  /* 0x00000034357d7239 */ /* 0x000fe2000000147d */
[C---:B------:R-:W-:Y:S01]  /*6d30*/  IMAD R63, R78.reuse, R63, RZ ;  /* 0x0000003f4e3f7224 */ /* 0x040fe200078e02ff */
[----:B------:R-:W-:Y:S01]  /*6d40*/  SHF.R.S32.HI R85, RZ, 0x18, R85 ;  /* 0x00000018ff557819 */ /* 0x000fe20000011455 */
[C---:B------:R-:W-:Y:S01]  /*6d50*/  IMAD R60, R78.reuse, R64, RZ ;  /* 0x000000404e3c7224 */ /* 0x040fe200078e02ff */
[----:B------:R-:W-:Y:S01]  /*6d60*/  SHF.R.S32.HI R84, RZ, 0x18, R84 ;  /* 0x00000018ff547819 */ /* 0x000fe20000011454 */
[-C--:B------:R-:W-:Y:S02]  /*6d70*/  IMAD R58, R87, R82.reuse, R58 ;  /* 0x00000052573a7224 */ /* 0x080fe400078e023a */
[C---:B------:R-:W-:Y:S02]  /*6d80*/  IMAD R61, R78.reuse, R65, RZ ;  /* 0x000000414e3d7224 */ /* 0x040fe400078e02ff */
[-C--:B------:R-:W-:Y:S02]  /*6d90*/  IMAD R63, R81, R82.reuse, R63 ;  /* 0x00000052513f7224 */ /* 0x080fe400078e023f */
[----:B------:R-:W-:Y:S02]  /*6da0*/  IMAD R60, R83, R82, R60 ;  /* 0x00000052533c7224 */ /* 0x000fe400078e023c */
[----:B------:R-:W-:Y:S01]  /*6db0*/  IMAD R62, R78, R66, RZ ;  /* 0x000000424e3e7224 */ /* 0x000fe200078e02ff */
[----:B------:R-:W-:Y:S01]  /*6dc0*/  I2IP.S8.S32.SAT R126, R63, R58, RZ ;  /* 0x0000003a3f7e7239 */ /* 0x000fe200000014ff */
[----:B------:R-:W-:Y:S02]  /*6dd0*/  IMAD R61, R84, R82, R61 ;  /* 0x00000052543d7224 */ /* 0x000fe400078e023d */
[----:B------:R-:W-:Y:S01]  /*6de0*/  IMAD R67, R78, R67, RZ ;  /* 0x000000434e437224 */ /* 0x000fe200078e02ff */
[----:B------:R-:W-:Y:S01]  /*6df0*/  I2IP.S8.S32.SAT R126, R57, R56, R126 ;  /* 0x00000038397e7239 */ /* 0x000fe2000000147e */
[-C--:B------:R-:W-:Y:S02]  /*6e00*/  IMAD R62, R85, R82.reuse, R62 ;  /* 0x00000052553e7224 */ /* 0x080fe400078e023e */
[----:B------:R-:W-:Y:S05]  /*6e10*/  IMAD R67, R86, R82, R67 ;  /* 0x0000005256437224 */ /* 0x000fea00078e0243 */
[----:B------:R-:W-:Y:S04]  /*6e20*/  I2IP.S8.S32.SAT R127, R67, R62, RZ ;  /* 0x0000003e437f7239 */ /* 0x000fe800000014ff */
[----:B------:R-:W-:Y:S05]  /*6e30*/  I2IP.S8.S32.SAT R127, R61, R60, R127 ;  /* 0x0000003c3d7f7239 */ /* 0x000fea000000147f */
[----:B------:R1:W-:Y:S01]  /*6e40*/  STS.128 [R170+0x8200], R124 ;  /* 0x0082007caa007388 */ /* 0x0003e20000000c00 */
[----:B------:R-:W-:Y:S01]  /*6e50*/  @!PT LDS RZ, [RZ] ;  /* 0x00000000fffff984 */ /* 0x000fe20000000800 */
[----:B------:R-:W-:Y:S01]  /*6e60*/  @!PT LDS RZ, [RZ] ;  /* 0x00000000fffff984 */ /* 0x000fe20000000800 */
[----:B------:R-:W-:Y:S01]  /*6e70*/  @!PT LDS RZ, [RZ] ;  /* 0x00000000fffff984 */ /* 0x000fe20000000800 */
[----:B------:R-:W-:Y:S01]  /*6e80*/  @!PT LDS RZ, [RZ] ;  /* 0x00000000fffff984 */ /* 0x000fe20000000800 */
[----:B------:R2:W-:Y:S07]  /*6e90*/  MEMBAR.ALL.CTA ;  /* 0x0000000000007992 */ /* 0x0005ee0000008000 */
[----:B--2---:R-:W2:Y:S02]  /*6ea0*/  FENCE.VIEW.ASYNC.S ;  /* 0x00000000000073c6 */ /* 0x004ea40000000000 */
[----:B--2---:R-:W-:Y:S06]  /*6eb0*/  BAR.SYNC.DEFER_BLOCKING 0x1, 0x80 ;  /* 0x0042000000007b1d */ /* 0x004fec0000010000 */
[----:B------:R-:W-:Y:S05]  /*6ec0*/  @P0 BRA `(.L_x_100) ;  /* 0x0000000000280947 */ /* 0x000fea0003800000 */
[----:B------:R-:W-:Y:S02]  /*6ed0*/  UIADD3 UR4, UPT, UPT, UR49, 0x8200, URZ ;  /* 0x0000820031047890 */ /* 0x000fe4000fffe0ff */
[----:B------:R-:W-:Y:S01]  /*6ee0*/  UIADD3 UR6, UP0, UPT, UR52, 0x680, URZ ;  /* 0x0000068034067890 */ /* 0x000fe2000ff1e0ff */
[----:B------:R-:W-:Y:S03]  /*6ef0*/  UMOV UR43, UR36 ;  /* 0x00000024002b7c82 */ /* 0x000fe60008000000 */
[----:B------:R-:W-:Y:S01]  /*6f00*/  MOV R166, UR4 ;  /* 0x0000000400a67c02 */ /* 0x000fe20008000f00 */
[----:B------:R-:W-:Y:S03]  /*6f10*/  UIADD3.X UR7, UPT, UPT, URZ, UR53, URZ, UP0, !UPT ;  /* 0x00000035ff077290 */ /* 0x000fe600087fe4ff */
[----:B------:R-:W-:Y:S11]  /*6f20*/  R2UR UR40, R166 ;  /* 0x00000000a62872ca */ /* 0x000ff600000e0000 */
[----:B------:R-:W-:Y:S02]  /*6f30*/  @!UPT UIADD3 URZ, UPT, UPT, URZ, URZ, URZ ;  /* 0x000000fffffff290 */ /* 0x000fe4000fffe0ff */
[----:B------:R2:W-:Y:S01]  /*6f40*/  UTMASTG.3D [UR40], [UR6] ;  /* 0x00000028060073b5 */ /* 0x0005e20008010000 */
[----:B------:R0:W-:Y:S01]  /*6f50*/  UTMACMDFLUSH ;  /* 0x00000000000079b7 */ /* 0x0001e20000000000 */
[----:B--2---:R-:W-:Y:S04]  /*6f60*/  DEPBAR.LE SB0, 0x1 ;  /* 0x000080400000791a */ /* 0x004fe80000000000 */
.L_x_100:
[----:B------:R-:W-:Y:S05]  /*6f70*/  BSYNC.RECONVERGENT B0 ;  /* 0x0000000000007941 */ /* 0x000fea0003800200 */
.L_x_99:
[----:B------:R-:W-:Y:S06]  /*6f80*/  BAR.SYNC.DEFER_BLOCKING 0x1, 0x80 ;  /* 0x0042000000007b1d */ /* 0x000fec0000010000 */
[----:B------:R-:W2:Y:S01]  /*6f90*/  @P6 SYNCS.PHASECHK.TRANS64.TRYWAIT P0, [R118+URZ+0x70], R119 ;  /* 0x00007077760065a7 */ /* 0x000ea200080011ff */
[----:B------:R-:W-:Y:S01]  /*6fa0*/  BSSY B1, `(.L_x_101) ;  /* 0x0000023000017945 */ /* 0x000fe20003800000 */
[----:B--2---:R-:W-:Y:S03]  /*6fb0*/  @P6 SEL R109, RZ, 0x1, !P0 ;  /* 0x00000001ff6d6807 */ /* 0x004fe60004000000 */
[----:B------:R-:W-:Y:S05]  /*6fc0*/  @!P6 BRA `(.L_x_102) ;  /* 0x000000000080e947 */ /* 0x000fea0003800000 */
[----:B------:R-:W-:Y:S01]  /*6fd0*/  ISETP.NE.AND P1, PT, R110, RZ, PT ;  /* 0x000000ff6e00720c */ /* 0x000fe20003f25270 */
[----:B------:R-:W-:Y:S01]  /*6fe0*/  BSSY B0, `(.L_x_103) ;  /* 0x000000a000007945 */ /* 0x000fe20003800000 */
[----:B------:R-:W-:Y:S11]  /*6ff0*/  ISETP.NE.AND P0, PT, R109, RZ, PT ;  /* 0x000000ff6d00720c */ /* 0x000ff60003f05270 */
[----:B------:R-:W-:Y:S04]  /*7000*/  @P1 IMAD R5, R160, 0x2000, R111 ;  /* 0x00002000a0051824 */ /* 0x000fe800078e026f */
[--C-:B------:R-:W-:Y:S01]  /*7010*/  @P1 IMAD.IADD R4, R165, 0x1, R5.reuse ;  /* 0x00000001a5041824 */ /* 0x100fe200078e0205 */
[----:B------:R-:W-:Y:S01]  /*7020*/  @P1 IADD3 R2, PT, PT, R164, R5, RZ ;  /* 0x00000005a4021210 */ /* 0x000fe20007ffe0ff */
[----:B------:R-:W-:Y:S01]  /*7030*/  @P1 IMAD.IADD R0, R116, 0x1, R5 ;  /* 0x0000000174001824 */ /* 0x000fe200078e0205 */
[----:B------:R-:W-:Y:S06]  /*7040*/  @P0 BRA `(.L_x_104) ;  /* 0x00000000000c0947 */ /* 0x000fec0003800000 */
[----:B------:R-:W-:Y:S04]  /*7050*/  SHF.L.U32 R3, R159, 0x1f, RZ ;  /* 0x0000001f9f037819 */ /* 0x000fe800000006ff */
[----:B------:R-:W2:Y:S02]  /*7060*/  SYNCS.PHASECHK.TRANS64.TRYWAIT P0, [R118+URZ+0x70], R3 ;  /* 0x00007003760075a7 */ /* 0x000ea400080011ff */
[----:B--2---:R-:W-:Y:S05]  /*7070*/  @!P0 BRA `(.L_x_105) ;  /* 0x0000004c00488947 */ /* 0x004fea0003800000 */
.L_x_104:
[----:B------:R-:W-:Y:S05]  /*7080*/  BSYNC B0 ;  /* 0x0000000000007941 */ /* 0x000fea0003800000 */
.L_x_103:
[----:B------:R-:W-:Y:S01]  /*7090*/  ISETP.NE.AND P0, PT, R110, RZ, PT ;  /* 0x000000ff6e00720c */ /* 0x000fe20003f05270 */
[----:B--2---:R-:W-:Y:S02]  /*70a0*/  VIADD R118, R118, 0x90 ;  /* 0x0000009076767836 */ /* 0x004fe40000000000 */
[----:B------:R-:W-:Y:S02]  /*70b0*/  IMAD.U32 R3, RZ, RZ, UR37 ;  /* 0x00000025ff037e24 */ /* 0x000fe4000f8e00ff */
[----:B------:R-:W-:Y:S03]  /*70c0*/  VIADD R160, R160, 0x1 ;  /* 0x00000001a0a07836 */ /* 0x000fe60000000000 */
[----:B------:R-:W-:Y:S05]  /*70d0*/  PRMT R3, R3, 0x654, R118 ;  /* 0x0000065403037816 */ /* 0x000fea0000000076 */
[----:B------:R2:W3:Y:S04]  /*70e0*/  @P0 LDS.128 R100, [R5+0x200] ;  /* 0x0002000005640984 */ /* 0x0004e80000000c00 */
[----:B------:R2:W4:Y:S04]  /*70f0*/  @P0 LDS.128 R88, [R4+0x200] ;  /* 0x0002000004580984 */ /* 0x0005280000000c00 */
        /* <DEDUP_REMOVED lines=9> */
[----:B------:R-:W-:Y:S02]  /*7190*/  SEL R6, RZ, 0x1, P0 ;  /* 0x00000001ff067807 */ /* 0x000fe40000000000 */
[----:B------:R-:W-:Y:S02]  /*71a0*/  SEL R160, R160, RZ, P0 ;  /* 0x000000ffa0a07207 */ /* 0x000fe40000000000 */
[----:B------:R-:W-:Y:S01]  /*71b0*/  LOP3.LUT R159, R159, R6, RZ, 0x3c, !PT ;  /* 0x000000069f9f7212 */ /* 0x000fe200078e3cff */
[----:B-----5:R2:W-:Y:S06]  /*71c0*/  SYNCS.ARRIVE.TRANS64.RED.A1T0 RZ, [R3+URZ], RZ ;  /* 0x000000ff03ff79a7 */ /* 0x0205ec00081004ff */
.L_x_102:
[----:B------:R-:W-:Y:S05]  /*71d0*/  BSYNC B1 ;  /* 0x0000000000017941 */ /* 0x000fea0003800000 */
.L_x_101:
[----:B--2---:R-:W-:Y:S05]  /*71e0*/  VIADD R3, R80, 0x40 ;  /* 0x0000004050037836 */ /* 0x004fea0000000000 */
[----:B------:R-:W-:Y:S04]  /*71f0*/  SHF.R.U32.HI R3, RZ, 0x15, R3 ;  /* 0x00000015ff037819 */ /* 0x000fe80000011603 */
[----:B------:R-:W-:Y:S11]  /*7200*/  LOP3.LUT P0, RZ, R3, 0x3, R154, 0x48, !PT ;  /* 0x0000000303ff7812 */ /* 0x000ff6000780489a */
[----:B------:R-:W-:Y:S02]  /*7210*/  @!UPT UIADD3 URZ, UPT, UPT, URZ, URZ, URZ ;  /* 0x000000fffffff290 */ /* 0x000fe4000fffe0ff */
[----:B------:R-:W-:Y:S05]  /*7220*/  @!P0 BRA `(.L_x_106) ;  /* 0x0000000000408947 */ /* 0x000fea0003800000 */
[----:B------:R-:W2:Y:S01]  /*7230*/  LDCU.64 UR8, c[0x4][0x78] ;  /* 0x01000f00ff0877ac */ /* 0x000ea20008000a00 */
[----:B------:R-:W-:Y:S01]  /*7240*/  MOV R3, 0x0 ;  /* 0x0000000000037802 */ /* 0x000fe20000000f00 */
[----:B------:R-:W-:Y:S02]  /*7250*/  HFMA2 R12, -RZ, RZ, 0, 5.9604644775390625e-08 ;  /* 0x00000001ff0c7431 */ /* 0x000fe400000001ff */
[----:B------:R-:W-:Y:S02]  /*7260*/  IMAD.MOV.U32 R8, RZ, RZ, 0x192 ;  /* 0x00000192ff087424 */ /* 0x000fe400078e00ff */
[----:B------:R-:W-:Y:S01]  /*7270*/  IMAD.MOV.U32 R13, RZ, RZ, RZ ;  /* 0x000000ffff0d7224 */ /* 0x000fe200078e00ff */
[----:B------:R-:W5:Y:S01]  /*7280*/  LDCU.64 UR6, c[0x4][0x80] ;  /* 0x01001000ff0677ac */ /* 0x000f620008000a00 */
[----:B------:R-:W1:Y:S01]  /*7290*/  LDC.64 R2, c[0x4][R3] ;  /* 0x0100000003027b82 */ /* 0x000e620000000a00 */
[----:B------:R-:W3:Y:S01]  /*72a0*/  LDCU.64 UR4, c[0x4][0x18] ;  /* 0x01000300ff0477ac */ /* 0x000ee20008000a00 */
[----:B--2---:R-:W-:Y:S01]  /*72b0*/  MOV R5, UR9 ;  /* 0x0000000900057c02 */ /* 0x004fe20008000f00 */
[----:B------:R-:W-:Y:S01]  /*72c0*/  IMAD.U32 R4, RZ, RZ, UR8 ;  /* 0x00000008ff047e24 */ /* 0x000fe2000f8e00ff */
[----:B-----5:R-:W-:Y:S01]  /*72d0*/  MOV R7, UR7 ;  /* 0x0000000700077c02 */ /* 0x020fe20008000f00 */
[----:B------:R-:W-:Y:S01]  /*72e0*/  IMAD.U32 R6, RZ, RZ, UR6 ;  /* 0x00000006ff067e24 */ /* 0x000fe2000f8e00ff */
[----:B---3--:R-:W-:Y:S01]  /*72f0*/  MOV R11, UR5 ;  /* 0x00000005000b7c02 */ /* 0x008fe20008000f00 */
[----:B------:R-:W-:Y:S02]  /*7300*/  IMAD.U32 R10, RZ, RZ, UR4 ;  /* 0x00000004ff0a7e24 */ /* 0x000fe4000f8e00ff */
[----:B------:R-:W-:Y:S07]  /*7310*/  LEPC R20, `(.L_x_106) ;  /* 0x000000001014794e */ /* 0x000fee0000000000 */
[----:B-1--4-:R-:W-:Y:S05]  /*7320*/  CALL.ABS.NOINC R2 ;  /* 0x0000000002007343 */ /* 0x012fea0003c00000 */
.L_x_106:
[----:B------:R-:W-:Y:S05]  /*7330*/  WARPSYNC.ALL ;  /* 0x0000000000007948 */ /* 0x000fea0003800000 */
[----:B------:R-:W-:Y:S01]  /*7340*/  R2UR UR4, R80 ;  /* 0x00000000500472ca */ /* 0x000fe200000e0000 */
[----:B------:R-:W-:Y:S01]  /*7350*/  BSSY.RECONVERGENT B0, `(.L_x_107) ;  /* 0x000011c000007945 */ /* 0x000fe20003800200 */
[C---:B---3--:R-:W-:Y:S02]  /*7360*/  PRMT R81, R100.reuse, 0x8880, RZ ;  /* 0x0000888064517816 */ /* 0x048fe400000000ff */
[C---:B------:R-:W-:Y:S02]  /*7370*/  SHF.L.U32 R84, R100.reuse, 0x8, RZ ;  /* 0x0000000864547819 */ /* 0x040fe400000006ff */
[----:B------:R-:W-:Y:S02]  /*7380*/  SHF.L.U32 R83, R100, 0x10, RZ ;  /* 0x0000001064537819 */ /* 0x000fe400000006ff */
[----:B------:R-:W-:Y:S02]  /*7390*/  SHF.R.S32.HI R84, RZ, 0x18, R84 ;  /* 0x00000018ff547819 */ /* 0x000fe40000011454 */
[----:B------:R-:W-:Y:S02]  /*73a0*/  SHF.R.S32.HI R83, RZ, 0x18, R83 ;  /* 0x00000018ff537819 */ /* 0x000fe40000011453 */
[----:B------:R-:W-:Y:S01]  /*73b0*/  ISETP.NE.AND P0, PT, R167, RZ, PT ;  /* 0x000000ffa700720c */ /* 0x000fe20003f05270 */
[----:B------:R-:W2:Y:S01]  /*73c0*/  LDTM.x64 R4, tmem[UR4+0x40] ;  /* 0x00004004000479ee */ /* 0x000ea20008340000 */
[----:B------:R-:W-:Y:S01]  /*73d0*/  ISETP.NE.AND P6, PT, R117, RZ, PT ;  /* 0x000000ff7500720c */ /* 0x000fe20003fc5270 */
[C---:B--2---:R-:W-:Y:S02]  /*73e0*/  IMAD R0, R78.reuse, R4, RZ ;  /* 0x000000044e007224 */ /* 0x044fe400078e02ff */
[C---:B------:R-:W-:Y:S02]  /*73f0*/  IMAD R3, R78.reuse, R6, RZ ;  /* 0x000000064e037224 */ /* 0x040fe400078e02ff */
[C---:B------:R-:W-:Y:S02]  /*7400*/  IMAD R4, R78.reuse, R8, RZ ;  /* 0x000000084e047224 */ /* 0x040fe400078e02ff */
[C---:B------:R-:W-:Y:S02]  /*7410*/  IMAD R6, R78.reuse, R10, RZ ;  /* 0x0000000a4e067224 */ /* 0x040fe400078e02ff */
[C---:B------:R-:W-:Y:S02]  /*7420*/  IMAD R2, R78.reuse, R5, RZ ;  /* 0x000000054e027224 */ /* 0x040fe400078e02ff */
[C---:B------:R-:W-:Y:S02]  /*7430*/  IMAD R8, R78.reuse, R12, RZ ;  /* 0x0000000c4e087224 */ /* 0x040fe400078e02ff */
[C---:B------:R-:W-:Y:S02]  /*7440*/  IMAD R10, R78.reuse, R14, RZ ;  /* 0x0000000e4e0a7224 */ /* 0x040fe400078e02ff */
[C---:B------:R-:W-:Y:S02]  /*7450*/  IMAD R5, R78.reuse, R9, RZ ;  /* 0x000000094e057224 */ /* 0x040fe400078e02ff */
[----:B------:R-:W-:Y:S01]  /*7460*/  IMAD R0, R81, R82, R0 ;  /* 0x0000005251007224 */ /* 0x000fe200078e0200 */
[----:B------:R-:W-:Y:S01]  /*7470*/  SHF.L.U32 R81, R101, 0x8, RZ ;  /* 0x0000000865517819 */ /* 0x000fe200000006ff */
[C---:B------:R-:W-:Y:S02]  /*7480*/  IMAD R12, R78.reuse, R16, RZ ;  /* 0x000000104e0c7224 */ /* 0x040fe400078e02ff */
[C---:B------:R-:W-:Y:S01]  /*7490*/  IMAD R14, R78.reuse, R18, RZ ;  /* 0x000000124e0e7224 */ /* 0x040fe200078e02ff */
[----:B------:R-:W-:Y:S01]  /*74a0*/  SHF.R.S32.HI R81, RZ, 0x18, R81 ;  /* 0x00000018ff517819 */ /* 0x000fe20000011451 */
[C---:B------:R-:W-:Y:S02]  /*74b0*/  IMAD R9, R78.reuse, R13, RZ ;  /* 0x0000000d4e097224 */ /* 0x040fe400078e02ff */
[C---:B------:R-:W-:Y:S02]  /*74c0*/  IMAD R16, R78.reuse, R20, RZ ;  /* 0x000000144e107224 */ /* 0x040fe400078e02ff */
[C---:B------:R-:W-:Y:S02]  /*74d0*/  IMAD R18, R78.reuse, R22, RZ ;  /* 0x000000164e127224 */ /* 0x040fe400078e02ff */
[C---:B------:R-:W-:Y:S02]  /*74e0*/  IMAD R13, R78.reuse, R17, RZ ;  /* 0x000000114e0d7224 */ /* 0x040fe400078e02ff */
[C---:B------:R-:W-:Y:S02]  /*74f0*/  IMAD R20, R78.reuse, R24, RZ ;  /* 0x000000184e147224 */ /* 0x040fe400078e02ff */
[C---:B------:R-:W-:Y:S02]  /*7500*/  IMAD R22, R78.reuse, R26, RZ ;  /* 0x0000001a4e167224 */ /* 0x040fe400078e02ff */
[----:B------:R-:W-:Y:S01]  /*7510*/  IMAD R2, R83, R82, R2 ;  /* 0x0000005253027224 */ /* 0x000fe200078e0202 */
[----:B------:R-:W-:Y:S01]  /*7520*/  SHF.R.S32.HI R83, RZ, 0x18, R101 ;  /* 0x00000018ff537819 */ /* 0x000fe20000011465 */
[C---:B------:R-:W-:Y:S02]  /*7530*/  IMAD R17, R78.reuse, R21, RZ ;  /* 0x000000154e117224 */ /* 0x040fe400078e02ff */
[C---:B------:R-:W-:Y:S02]  /*7540*/  IMAD R24, R78.reuse, R28, RZ ;  /* 0x0000001c4e187224 */ /* 0x040fe400078e02ff */
[C---:B------:R-:W-:Y:S02]  /*7550*/  IMAD R26, R78.reuse, R30, RZ ;  /* 0x0000001e4e1a7224 */ /* 0x040fe400078e02ff */
[C---:B------:R-:W-:Y:S02]  /*7560*/  IMAD R21, R78.reuse, R25, RZ ;  /* 0x000000194e157224 */ /* 0x040fe400078e02ff */
[C---:B------:R-:W-:Y:S02]  /*7570*/  IMAD R28, R78.reuse, R32, RZ ;  /* 0x000000204e1c7224 */ /* 0x040fe400078e02ff */
[----:B------:R-:W-:Y:S02]  /*7580*/  IMAD R30, R78, R34, RZ ;  /* 0x000000224e1e7224 */ /* 0x000fe400078e02ff */
[----:B------:R-:W-:Y:S02]  /*7590*/  IMAD R3, R84, R82, R3 ;  /* 0x0000005254037224 */ /* 0x000fe400078e0203 */
[C---:B------:R-:W-:Y:S02]  /*75a0*/  IMAD R25, R78.reuse, R29, RZ ;  /* 0x0000001d4e197224 */ /* 0x040fe400078e02ff */
        /* <DEDUP_REMOVED lines=14> */
[C---:B------:R-:W-:Y:S01]  /*7690*/  IMAD R60, R78.reuse, R64, RZ ;  /* 0x000000404e3c7224 */ /* 0x040fe200078e02ff */
[----:B------:R-:W-:Y:S01]  /*76a0*/  SHF.R.S32.HI R64, RZ, 0x18, R100 ;  /* 0x00000018ff407819 */ /* 0x000fe20000011464 */
[C---:B------:R-:W-:Y:S02]  /*76b0*/  IMAD R34, R78.reuse, R38, RZ ;  /* 0x000000264e227224 */ /* 0x040fe400078e02ff */
[C---:B------:R-:W-:Y:S02]  /*76c0*/  IMAD R38, R78.reuse, R42, RZ ;  /* 0x0000002a4e267224 */ /* 0x040fe400078e02ff */
[C---:B------:R-:W-:Y:S02]  /*76d0*/  IMAD R57, R78.reuse, R61, RZ ;  /* 0x0000003d4e397224 */ /* 0x040fe400078e02ff */
[C---:B------:R-:W-:Y:S01]  /*76e0*/  IMAD R61, R78.reuse, R65, RZ ;  /* 0x000000414e3d7224 */ /* 0x040fe200078e02ff */
[C---:B------:R-:W-:Y:S01]  /*76f0*/  PRMT R65, R101.reuse, 0x8880, RZ ;  /* 0x0000888065417816 */ /* 0x040fe200000000ff */
[C---:B------:R-:W-:Y:S02]  /*7700*/  IMAD R42, R78.reuse, R46, RZ ;  /* 0x0000002e4e2a7224 */ /* 0x040fe400078e02ff */
[C---:B------:R-:W-:Y:S02]  /*7710*/  IMAD R46, R78.reuse, R50, RZ ;  /* 0x000000324e2e7224 */ /* 0x040fe400078e02ff */
[C---:B------:R-:W-:Y:S02]  /*7720*/  IMAD R51, R78.reuse, R51, RZ ;  /* 0x000000334e337224 */ /* 0x040fe400078e02ff */
[C---:B------:R-:W-:Y:S02]  /*7730*/  IMAD R50, R78.reuse, R54, RZ ;  /* 0x000000364e327224 */ /* 0x040fe400078e02ff */
[C---:B------:R-:W-:Y:S02]  /*7740*/  IMAD R54, R78.reuse, R58, RZ ;  /* 0x0000003a4e367224 */ /* 0x040fe400078e02ff */
[C---:B------:R-:W-:Y:S02]  /*7750*/  IMAD R58, R78.reuse, R62, RZ ;  /* 0x0000003e4e3a7224 */ /* 0x040fe400078e02ff */
[C---:B------:R-:W-:Y:S01]  /*7760*/  IMAD R62, R78.reuse, R66, RZ ;  /* 0x000000424e3e7224 */ /* 0x040fe200078e02ff */
[----:B------:R-:W-:Y:S01]  /*7770*/  SHF.L.U32 R66, R101, 0x10, RZ ;  /* 0x0000001065427819 */ /* 0x000fe200000006ff */
[C---:B------:R-:W-:Y:S02]  /*7780*/  IMAD R7, R78.reuse, R7, RZ ;  /* 0x000000074e077224 */ /* 0x040fe400078e02ff */
[----:B------:R-:W-:Y:S01]  /*7790*/  IMAD R11, R78, R11, RZ ;  /* 0x0000000b4e0b7224 */ /* 0x000fe200078e02ff */
[----:B------:R-:W-:Y:S01]  /*77a0*/  SHF.R.S32.HI R66, RZ, 0x18, R66 ;  /* 0x00000018ff427819 */ /* 0x000fe20000011442 */
[-C--:B------:R-:W-:Y:S01]  /*77b0*/  IMAD R7, R64, R82.reuse, R7 ;  /* 0x0000005240077224 */ /* 0x080fe200078e0207 */
[C---:B------:R-:W-:Y:S01]  /*77c0*/  PRMT R64, R102.reuse, 0x8880, RZ ;  /* 0x0000888066407816 */ /* 0x040fe200000000ff */
[-C--:B------:R-:W-:Y:S01]  /*77d0*/  IMAD R4, R65, R82.reuse, R4 ;  /* 0x0000005241047224 */ /* 0x080fe200078e0204 */
[----:B------:R-:W-:Y:S01]  /*77e0*/  SHF.L.U32 R65, R102, 0x10, RZ ;  /* 0x0000001066417819 */ /* 0x000fe200000006ff */
[-C--:B------:R-:W-:Y:S02]  /*77f0*/  IMAD R5, R66, R82.reuse, R5 ;  /* 0x0000005242057224 */ /* 0x080fe400078e0205 */
[-C--:B------:R-:W-:Y:S01]  /*7800*/  IMAD R6, R81, R82.reuse, R6 ;  /* 0x0000005251067224 */ /* 0x080fe200078e0206 */
[----:B------:R-:W-:Y:S01]  /*7810*/  I2IP.S8.S32.SAT R81, R7, R3, RZ ;  /* 0x0000000307517239 */ /* 0x000fe200000014ff */
[----:B------:R-:W-:Y:S01]  /*7820*/  IMAD R11, R83, R82, R11 ;  /* 0x00000052530b7224 */ /* 0x000fe200078e020b */
[----:B------:R-:W-:Y:S01]  /*7830*/  SHF.L.U32 R7, R102, 0x8, RZ ;  /* 0x0000000866077819 */ /* 0x000fe200000006ff */
[C---:B------:R-:W-:Y:S01]  /*7840*/  IMAD R15, R78.reuse, R15, RZ ;  /* 0x0000000f4e0f7224 */ /* 0x040fe200078e02ff */
[----:B------:R-:W-:Y:S01]  /*7850*/  MOV R3, R64 ;  /* 0x0000004000037202 */ /* 0x000fe20000000f00 */
[C---:B------:R-:W-:Y:S01]  /*7860*/  IMAD R19, R78.reuse, R19, RZ ;  /* 0x000000134e137224 */ /* 0x040fe200078e02ff */
[----:B------:R-:W-:Y:S01]  /*7870*/  I2IP.S8.S32.SAT R11, R11, R6, RZ ;  /* 0x000000060b0b7239 */ /* 0x000fe200000014ff */
[C---:B------:R-:W-:Y:S01]  /*7880*/  IMAD R23, R78.reuse, R23, RZ ;  /* 0x000000174e177224 */ /* 0x040fe200078e02ff */
[----:B------:R-:W-:Y:S01]  /*7890*/  SHF.R.S32.HI R6, RZ, 0x18, R65 ;  /* 0x00000018ff067819 */ /* 0x000fe20000011441 */
[----:B------:R-:W-:Y:S01]  /*78a0*/  IMAD R8, R3, R82, R8 ;  /* 0x0000005203087224 */ /* 0x000fe200078e0208 */
[----:B------:R-:W-:Y:S01]  /*78b0*/  SHF.R.S32.HI R7, RZ, 0x18, R7 ;  /* 0x00000018ff077819 */ /* 0x000fe20000011407 */
[----:B------:R-:W-:Y:S01]  /*78c0*/  IMAD R27, R78, R27, RZ ;  /* 0x0000001b4e1b7224 */ /* 0x000fe200078e02ff */
[----:B------:R-:W-:Y:S01]  /*78d0*/  I2IP.S8.S32.SAT R84, R2, R0, R81 ;  /* 0x0000000002547239 */ /* 0x000fe20000001451 */
[-C--:B------:R-:W-:Y:S01]  /*78e0*/  IMAD R9, R6, R82.reuse, R9 ;  /* 0x0000005206097224 */ /* 0x080fe200078e0209 */
[----:B------:R-:W-:Y:S01]  /*78f0*/  SHF.L.U32 R2, R103, 0x10, RZ ;  /* 0x0000001067027819 */ /* 0x000fe200000006ff */
[----:B------:R-:W-:Y:S01]  /*7900*/  IMAD R10, R7, R82, R10 ;  /* 0x00000052070a7224 */ /* 0x000fe200078e020a */
[----:B------:R-:W-:Y:S01]  /*7910*/  SHF.R.S32.HI R0, RZ, 0x18, R102 ;  /* 0x00000018ff007819 */ /* 0x000fe20000011466 */
[C---:B------:R-:W-:Y:S01]  /*7920*/  IMAD R31, R78.reuse, R31, RZ ;  /* 0x0000001f4e1f7224 */ /* 0x040fe200078e02ff */
[----:B------:R-:W-:Y:S01]  /*7930*/  I2IP.S8.S32.SAT R85, R5, R4, R11 ;  /* 0x0000000405557239 */ /* 0x000fe2000000140b */
[----:B------:R-:W-:Y:S01]  /*7940*/  IMAD R35, R78, R35, RZ ;  /* 0x000000234e237224 */ /* 0x000fe200078e02ff */
[C---:B------:R-:W-:Y:S01]  /*7950*/  PRMT R3, R103.reuse, 0x8880, RZ ;  /* 0x0000888067037816 */ /* 0x040fe200000000ff */
[-C--:B------:R-:W-:Y:S01]  /*7960*/  IMAD R15, R0, R82.reuse, R15 ;  /* 0x00000052000f7224 */ /* 0x080fe200078e020f */
[----:B------:R-:W-:Y:S01]  /*7970*/  SHF.L.U32 R5, R103, 0x8, RZ ;  /* 0x0000000867057819 */ /* 0x000fe200000006ff */
[C---:B------:R-:W-:Y:S01]  /*7980*/  IMAD R39, R78.reuse, R39, RZ ;  /* 0x000000274e277224 */ /* 0x040fe200078e02ff */
[----:B------:R-:W-:Y:S01]  /*7990*/  SHF.R.S32.HI R2, RZ, 0x18, R2 ;  /* 0x00000018ff027819 */ /* 0x000fe20000011402 */
[-C--:B------:R-:W-:Y:S01]  /*79a0*/  IMAD R12, R3, R82.reuse, R12 ;  /* 0x00000052030c7224 */ /* 0x080fe200078e020c */
[----:B------:R-:W-:Y:S01]  /*79b0*/  SHF.R.S32.HI R5, RZ, 0x18, R5 ;  /* 0x00000018ff057819 */ /* 0x000fe20000011405 */
[----:B------:R-:W-:Y:S01]  /*79c0*/  IMAD R43, R78, R43, RZ ;  /* 0x0000002b4e2b7224 */ /* 0x000fe200078e02ff */
[----:B------:R-:W-:Y:S01]  /*79d0*/  SHF.R.S32.HI R4, RZ, 0x18, R103 ;  /* 0x00000018ff047819 */ /* 0x000fe20000011467 */
[-C--:B------:R-:W-:Y:S01]  /*79e0*/  IMAD R13, R2, R82.reuse, R13 ;  /* 0x00000052020d7224 */ /* 0x080fe200078e020d */
[C---:B----4-:R-:W-:Y:S01]  /*79f0*/  SHF.L.U32 R0, R88.reuse, 0x10, RZ ;  /* 0x0000001058007819 */ /* 0x050fe200000006ff */
[-C--:B------:R-:W-:Y:S01]  /*7a00*/  IMAD R14, R5, R82.reuse, R14 ;  /* 0x00000052050e7224 */ /* 0x080fe200078e020e */
[C---:B------:R-:W-:Y:S01]  /*7a10*/  PRMT R3, R88.reuse, 0x8880, RZ ;  /* 0x0000888058037816 */ /* 0x040fe200000000ff */
[----:B------:R-:W-:Y:S01]  /*7a20*/  IMAD.SHL.U32 R2, R88, 0x100, RZ ;  /* 0x0000010058027824 */ /* 0x000fe200078e00ff */
[----:B------:R-:W-:Y:S01]  /*7a30*/  SHF.R.S32.HI R0, RZ, 0x18, R0 ;  /* 0x00000018ff007819 */ /* 0x000fe20000011400 */
[-C--:B------:R-:W-:Y:S01]  /*7a40*/  IMAD R19, R4, R82.reuse, R19 ;  /* 0x0000005204137224 */ /* 0x080fe200078e0213 */
[----:B------:R-:W-:Y:S01]  /*7a50*/  SHF.L.U32 R4, R89, 0x10, RZ ;  /* 0x0000001059047819 */ /* 0x000fe200000006ff */
[-C--:B------:R-:W-:Y:S01]  /*7a60*/  IMAD R16, R3, R82.reuse, R16 ;  /* 0x0000005203107224 */ /* 0x080fe200078e0210 */
[----:B------:R-:W-:Y:S01]  /*7a70*/  SHF.R.S32.HI R5, RZ, 0x18, R2 ;  /* 0x00000018ff057819 */ /* 0x000fe20000011402 */
[-C--:B------:R-:W-:Y:S01]  /*7a80*/  IMAD R17, R0, R82.reuse, R17 ;  /* 0x0000005200117224 */ /* 0x080fe200078e0211 */
[----:B------:R-:W-:Y:S01]  /*7a90*/  SHF.R.S32.HI R0, RZ, 0x18, R88 ;  /* 0x00000018ff007819 */ /* 0x000fe20000011458 */
[----:B------:R-:W-:Y:S01]  /*7aa0*/  IMAD R47, R78, R47, RZ ;  /* 0x0000002f4e2f7224 */ /* 0x000fe200078e02ff */
[----:B------:R-:W-:Y:S01]  /*7ab0*/  PRMT R3, R89, 0x8880, RZ ;  /* 0x0000888059037816 */ /* 0x000fe200000000ff */
[-C--:B------:R-:W-:Y:S01]  /*7ac0*/  IMAD R18, R5, R82.reuse, R18 ;  /* 0x0000005205127224 */ /* 0x080fe200078e0212 */
[----:B------:R-:W-:Y:S01]  /*7ad0*/  SHF.L.U32 R2, R89, 0x8, RZ ;  /* 0x0000000859027819 */ /* 0x000fe200000006ff */
[-C--:B------:R-:W-:Y:S01]  /*7ae0*/  IMAD R23, R0, R82.reuse, R23 ;  /* 0x0000005200177224 */ /* 0x080fe200078e0217 */
[----:B------:R-:W-:Y:S01]  /*7af0*/  SHF.R.S32.HI R0, RZ, 0x18, R4 ;  /* 0x00000018ff007819 */ /* 0x000fe20000011404 */
[-C--:B------:R-:W-:Y:S01]  /*7b00*/  IMAD R20, R3, R82.reuse, R20 ;  /* 0x0000005203147224 */ /* 0x080fe200078e0214 */
[----:B------:R-:W-:Y:S01]  /*7b10*/  SHF.R.S32.HI R5, RZ, 0x18, R2 ;  /* 0x00000018ff057819 */ /* 0x000fe20000011402 */
[----:B------:R-:W-:Y:S01]  /*7b20*/  IMAD R55, R78, R55, RZ ;  /* 0x000000374e377224 */ /* 0x000fe200078e02ff */
[----:B------:R-:W-:Y:S01]  /*7b30*/  SHF.R.S32.HI R2, RZ, 0x18, R89 ;  /* 0x00000018ff027819 */ /* 0x000fe20000011459 */
[-C--:B------:R-:W-:Y:S01]  /*7b40*/  IMAD R21, R0, R82.reuse, R21 ;  /* 0x0000005200157224 */ /* 0x080fe200078e0215 */
[C---:B------:R-:W-:Y:S01]  /*7b50*/  SHF.L.U32 R0, R90.reuse, 0x10, RZ ;  /* 0x000000105a007819 */ /* 0x040fe200000006ff */
[-C--:B------:R-:W-:Y:S01]  /*7b60*/  IMAD R22, R5, R82.reuse, R22 ;  /* 0x0000005205167224 */ /* 0x080fe200078e0216 */
[----:B------:R-:W-:Y:S01]  /*7b70*/  PRMT R3, R90, 0x8880, RZ ;  /* 0x000088805a037816 */ /* 0x000fe200000000ff */
        /* <DEDUP_REMOVED lines=9> */
[----:B------:R-:W-:Y:S01]  /*7c10*/  SHF.L.U32 R0, R91, 0x10, RZ ;  /* 0x000000105b007819 */ /* 0x000fe200000006ff */
[-C--:B------:R-:W-:Y:S01]  /*7c20*/  IMAD R26, R5, R82.reuse, R26 ;  /* 0x00000052051a7224 */ /* 0x080fe200078e021a */
[C---:B------:R-:W-:Y:S01]  /*7c30*/  PRMT R3, R91.reuse, 0x8880, RZ ;  /* 0x000088805b037816 */ /* 0x040fe200000000ff */
[-C--:B------:R-:W-:Y:S01]  /*7c40*/  IMAD R31, R2, R82.reuse, R31 ;  /* 0x00000052021f7224 */ /* 0x080fe200078e021f */
[----:B------:R-:W-:Y:S01]  /*7c50*/  SHF.L.U32 R2, R91, 0x8, RZ ;  /* 0x000000085b027819 */ /* 0x000fe200000006ff */
[----:B------:R-:W-:Y:S01]  /*7c60*/  IMAD R67, R78, R67, RZ ;  /* 0x000000434e437224 */ /* 0x000fe200078e02ff */
[----:B------:R-:W-:Y:S01]  /*7c70*/  SHF.R.S32.HI R0, RZ, 0x18, R0 ;  /* 0x00000018ff007819 */ /* 0x000fe20000011400 */
[-C--:B------:R-:W-:Y:S01]  /*7c80*/  IMAD R28, R3, R82.reuse, R28 ;  /* 0x00000052031c7224 */ /* 0x080fe200078e021c */
[----:B------:R-:W-:Y:S02]  /*7c90*/  SHF.R.S32.HI R5, RZ, 0x18, R2 ;  /* 0x00000018ff057819 */ /* 0x000fe40000011402 */
[----:B------:R-:W-:Y:S01]  /*7ca0*/  SHF.R.S32.HI R2, RZ, 0x18, R91 ;  /* 0x00000018ff027819 */ /* 0x000fe2000001145b */
[-C--:B------:R-:W-:Y:S01]  /*7cb0*/  IMAD R29, R0, R82.reuse, R29 ;  /* 0x00000052001d7224 */ /* 0x080fe200078e021d */
[C---:B-1----:R-:W-:Y:S01]  /*7cc0*/  PRMT R3, R92.reuse, 0x8880, RZ ;  /* 0x000088805c037816 */ /* 0x042fe200000000ff */
[----:B------:R-:W-:Y:S01]  /*7cd0*/  IMAD.U32 R0, R92, 0x10000, RZ ;  /* 0x000100005c007824 */ /* 0x000fe200078e00ff */
[----:B------:R-:W-:Y:S01]  /*7ce0*/  SHF.L.U32 R4, R93, 0x10, RZ ;  /* 0x000000105d047819 */ /* 0x000fe200000006ff */
[----:B------:R-:W-:Y:S01]  /*7cf0*/  IMAD R30, R5, R82, R30 ;  /* 0x00000052051e7224 */ /* 0x000fe200078e021e */
[----:B------:R-:W-:Y:S01]  /*7d00*/  I2IP.S8.S32.SAT R10, R15, R10, RZ ;  /* 0x0000000a0f0a7239 */ /* 0x000fe200000014ff */
[-C--:B------:R-:W-:Y:S01]  /*7d10*/  IMAD R35, R2, R82.reuse, R35 ;  /* 0x0000005202237224 */ /* 0x080fe200078e0223 */
[----:B------:R-:W-:Y:S01]  /*7d20*/  SHF.L.U32 R2, R92, 0x8, RZ ;  /* 0x000000085c027819 */ /* 0x000fe200000006ff */
[-C--:B------:R-:W-:Y:S01]  /*7d30*/  IMAD R32, R3, R82.reuse, R32 ;  /* 0x0000005203207224 */ /* 0x080fe200078e0220 */
[----:B------:R-:W-:Y:S02]  /*7d40*/  SHF.R.S32.HI R0, RZ, 0x18, R0 ;  /* 0x00000018ff007819 */ /* 0x000fe40000011400 */
[----:B------:R-:W-:Y:S02]  /*7d50*/  SHF.R.S32.HI R5, RZ, 0x18, R2 ;  /* 0x00000018ff057819 */ /* 0x000fe40000011402 */
[----:B------:R-:W-:Y:S01]  /*7d60*/  PRMT R3, R93, 0x8880, RZ ;  /* 0x000088805d037816 */ /* 0x000fe200000000ff */
[-C--:B------:R-:W-:Y:S01]  /*7d70*/  IMAD R33, R0, R82.reuse, R33 ;  /* 0x0000005200217224 */ /* 0x080fe200078e0221 */
[----:B------:R-:W-:Y:S01]  /*7d80*/  SHF.R.S32.HI R0, RZ, 0x18, R92 ;  /* 0x00000018ff007819 */ /* 0x000fe2000001145c */
[----:B------:R-:W-:Y:S01]  /*7d90*/  IMAD R34, R5, R82, R34 ;  /* 0x0000005205227224 */ /* 0x000fe200078e0222 */
[----:B------:R-:W-:Y:S02]  /*7da0*/  SHF.L.U32 R2, R93, 0x8, RZ ;  /* 0x000000085d027819 */ /* 0x000fe400000006ff */
[----:B------:R-:W-:Y:S01]  /*7db0*/  I2IP.S8.S32.SAT R14, R19, R14, RZ ;  /* 0x0000000e130e7239 */ /* 0x000fe200000014ff */
[-C--:B------:R-:W-:Y:S01]  /*7dc0*/  IMAD R39, R0, R82.reuse, R39 ;  /* 0x0000005200277224 */ /* 0x080fe200078e0227 */
[----:B------:R-:W-:Y:S01]  /*7dd0*/  SHF.R.S32.HI R0, RZ, 0x18, R4 ;  /* 0x00000018ff007819 */ /* 0x000fe20000011404 */
[-C--:B------:R-:W-:Y:S01]  /*7de0*/  IMAD R36, R3, R82.reuse, R36 ;  /* 0x0000005203247224 */ /* 0x080fe200078e0224 */
[----:B------:R-:W-:Y:S02]  /*7df0*/  SHF.R.S32.HI R5, RZ, 0x18, R2 ;  /* 0x00000018ff057819 */ /* 0x000fe40000011402 */
[----:B------:R-:W-:Y:S01]  /*7e00*/  SHF.L.U32 R2, R94, 0x10, RZ ;  /* 0x000000105e027819 */ /* 0x000fe200000006ff */
[-C--:B------:R-:W-:Y:S01]  /*7e10*/  IMAD R37, R0, R82.reuse, R37 ;  /* 0x0000005200257224 */ /* 0x080fe200078e0225 */
[----:B------:R-:W-:Y:S01]  /*7e20*/  SHF.R.S32.HI R0, RZ, 0x18, R93 ;  /* 0x00000018ff007819 */ /* 0x000fe2000001145d */
[-C--:B------:R-:W-:Y:S01]  /*7e30*/  IMAD R38, R5, R82.reuse, R38 ;  /* 0x0000005205267224 */ /* 0x080fe200078e0226 */
[C---:B------:R-:W-:Y:S02]  /*7e40*/  PRMT R3, R94.reuse, 0x8880, RZ ;  /* 0x000088805e037816 */ /* 0x040fe400000000ff */
[----:B------:R-:W-:Y:S01]  /*7e50*/  SHF.L.U32 R5, R94, 0x8, RZ ;  /* 0x000000085e057819 */ /* 0x000fe200000006ff */
[-C--:B------:R-:W-:Y:S01]  /*7e60*/  IMAD R43, R0, R82.reuse, R43 ;  /* 0x00000052002b7224 */ /* 0x080fe200078e022b */
[----:B------:R-:W-:Y:S01]  /*7e70*/  SHF.R.S32.HI R2, RZ, 0x18, R2 ;  /* 0x00000018ff027819 */ /* 0x000fe20000011402 */
[-C--:B------:R-:W-:Y:S01]  /*7e80*/  IMAD R40, R3, R82.reuse, R40 ;  /* 0x0000005203287224 */ /* 0x080fe200078e0228 */
[----:B------:R-:W-:Y:S02]  /*7e90*/  SHF.R.S32.HI R5, RZ, 0x18, R5 ;  /* 0x00000018ff057819 */ /* 0x000fe40000011405 */
[----:B------:R-:W-:Y:S01]  /*7ea0*/  SHF.R.S32.HI R4, RZ, 0x18, R94 ;  /* 0x00000018ff047819 */ /* 0x000fe2000001145e */
[-C--:B------:R-:W-:Y:S01]  /*7eb0*/  IMAD R41, R2, R82.reuse, R41 ;  /* 0x0000005202297224 */ /* 0x080fe200078e0229 */
[----:B------:R-:W-:Y:S01]  /*7ec0*/  SHF.L.U32 R0, R95, 0x10, RZ ;  /* 0x000000105f007819 */ /* 0x000fe200000006ff */
[-C--:B------:R-:W-:Y:S01]  /*7ed0*/  IMAD R42, R5, R82.reuse, R42 ;  /* 0x00000052052a7224 */ /* 0x080fe200078e022a */
[C---:B------:R-:W-:Y:S01]  /*7ee0*/  PRMT R3, R95.reuse, 0x8880, RZ ;  /* 0x000088805f037816 */ /* 0x040fe200000000ff */
[-C--:B------:R-:W-:Y:S01]  /*7ef0*/  IMAD R47, R4, R82.reuse, R47 ;  /* 0x00000052042f7224 */ /* 0x080fe200078e022f */
[----:B------:R-:W-:Y:S02]  /*7f00*/  SHF.L.U32 R2, R95, 0x8, RZ ;  /* 0x000000085f027819 */ /* 0x000fe400000006ff */
[----:B------:R-:W-:Y:S01]  /*7f10*/  SHF.R.S32.HI R0, RZ, 0x18, R0 ;  /* 0x00000018ff007819 */ /* 0x000fe20000011400 */
[-C--:B------:R-:W-:Y:S01]  /*7f20*/  IMAD R44, R3, R82.reuse, R44 ;  /* 0x00000052032c7224 */ /* 0x080fe200078e022c */
[----:B------:R-:W-:Y:S02]  /*7f30*/  SHF.R.S32.HI R5, RZ, 0x18, R2 ;  /* 0x00000018ff057819 */ /* 0x000fe40000011402 */
[----:B------:R-:W-:Y:S01]  /*7f40*/  SHF.R.S32.HI R2, RZ, 0x18, R95 ;  /* 0x00000018ff027819 */ /* 0x000fe2000001145f */
[-C--:B------:R-:W-:Y:S01]  /*7f50*/  IMAD R45, R0, R82.reuse, R45 ;  /* 0x00000052002d7224 */ /* 0x080fe200078e022d */
[----:B------:R-:W-:Y:S01]  /*7f60*/  PRMT R3, R96, 0x8880, RZ ;  /* 0x0000888060037816 */ /* 0x000fe200000000ff */
[-C--:B------:R-:W-:Y:S01]  /*7f70*/  IMAD R46, R5, R82.reuse, R46 ;  /* 0x00000052052e7224 */ /* 0x080fe200078e022e */
[C---:B------:R-:W-:Y:S01]  /*7f80*/  SHF.L.U32 R4, R97.reuse, 0x10, RZ ;  /* 0x0000001061047819 */ /* 0x040fe200000006ff */
[-C--:B------:R-:W-:Y:S01]  /*7f90*/  IMAD R51, R2, R82.reuse, R51 ;  /* 0x0000005202337224 */ /* 0x080fe200078e0233 */
[----:B------:R-:W-:Y:S01]  /*7fa0*/  SHF.R.S32.HI R2, RZ, 0x18, R96 ;  /* 0x00000018ff027819 */ /* 0x000fe20000011460 */
[C---:B------:R-:W-:Y:S01]  /*7fb0*/  IMAD.U32 R0, R96.reuse, 0x10000, RZ ;  /* 0x0001000060007824 */ /* 0x040fe200078e00ff */
[----:B------:R-:W-:Y:S01]  /*7fc0*/  PRMT R5, R97, 0x8880, RZ ;  /* 0x0000888061057816 */ /* 0x000fe200000000ff */
[-C--:B------:R-:W-:Y:S01]  /*7fd0*/  IMAD R48, R3, R82.reuse, R48 ;  /* 0x0000005203307224 */ /* 0x080fe200078e0230 */
[----:B------:R-:W-:Y:S02]  /*7fe0*/  SHF.L.U32 R3, R96, 0x8, RZ ;  /* 0x0000000860037819 */ /* 0x000fe400000006ff */
[----:B------:R-:W-:Y:S02]  /*7ff0*/  SHF.R.S32.HI R0, RZ, 0x18, R0 ;  /* 0x00000018ff007819 */ /* 0x000fe40000011400 */
[----:B------:R-:W-:Y:S02]  /*8000*/  SHF.R.S32.HI R3, RZ, 0x18, R3 ;  /* 0x00000018ff037819 */ /* 0x000fe40000011403 */
[----:B------:R-:W-:Y:S01]  /*8010*/  SHF.R.S32.HI R4, RZ, 0x18, R4 ;  /* 0x00000018ff047819 */ /* 0x000fe20000011404 */
[-C--:B------:R-:W-:Y:S01]  /*8020*/  IMAD R49, R0, R82.reuse, R49 ;  /* 0x0000005200317224 */ /* 0x080fe200078e0231 */
[----:B------:R-:W-:Y:S01]  /*8030*/  SHF.R.S32.HI R0, RZ, 0x18, R97 ;  /* 0x00000018ff007819 */ /* 0x000fe20000011461 */
[-C--:B------:R-:W-:Y:S01]  /*8040*/  IMAD R50, R3, R82.reuse, R50 ;  /* 0x0000005203327224 */ /* 0x080fe200078e0232 */
[----:B------:R-:W-:Y:S01]  /*8050*/  SHF.L.U32 R3, R97, 0x8, RZ ;  /* 0x0000000861037819 */ /* 0x000fe200000006ff */
[-C--:B------:R-:W-:Y:S01]  /*8060*/  IMAD R55, R2, R82.reuse, R55 ;  /* 0x0000005202377224 */ /* 0x080fe200078e0237 */
        /* <DEDUP_REMOVED lines=8> */
[----:B------:R-:W-:Y:S01]  /*80f0*/  IMAD R59, R0, R82, R59 ;  /* 0x00000052003b7224 */ /* 0x000fe200078e023b */
[----:B------:R-:W-:Y:S01]  /*8100*/  I2IP.S8.S32.SAT R18, R23, R18, RZ ;  /* 0x0000001217127239 */ /* 0x000fe200000014ff */
[----:B------:R-:W-:Y:S01]  /*8110*/  IMAD R56, R5, R82, R56 ;  /* 0x0000005205387224 */ /* 0x000fe200078e0238 */
[----:B------:R-:W-:Y:S01]  /*8120*/  I2IP.S8.S32.SAT R86, R9, R8, R10 ;  /* 0x0000000809567239 */ /* 0x000fe2000000140a */
[----:B------:R-:W-:Y:S01]  /*8130*/  IMAD R57, R2, R82, R57 ;  /* 0x0000005202397224 */ /* 0x000fe200078e0239 */
[----:B------:R-:W-:Y:S02]  /*8140*/  I2IP.S8.S32.SAT R87, R13, R12, R14 ;  /* 0x0000000c0d577239 */ /* 0x000fe4000000140e */
[----:B------:R-:W-:Y:S02]  /*8150*/  SHF.R.S32.HI R7, RZ, 0x18, R7 ;  /* 0x00000018ff077819 */ /* 0x000fe40000011407 */
[----:B------:R-:W-:Y:S01]  /*8160*/  SHF.L.U32 R2, R99, 0x10, RZ ;  /* 0x0000001063027819 */ /* 0x000fe200000006ff */
[----:B------:R1:W-:Y:S01]  /*8170*/  STS.128 [R153+UR49+0xa200], R84 ;  /* 0x00a2005499007988 */ /* 0x0003e20008000c31 */
[----:B------:R-:W-:Y:S01]  /*8180*/  SHF.R.S32.HI R0, RZ, 0x18, R98 ;  /* 0x00000018ff007819 */ /* 0x000fe20000011462 */
[----:B------:R-:W-:Y:S01]  /*8190*/  IMAD R58, R7, R82, R58 ;  /* 0x00000052073a7224 */ /* 0x000fe200078e023a */
[----:B------:R-:W-:Y:S02]  /*81a0*/  I2IP.S8.S32.SAT R16, R17, R16, R18 ;  /* 0x0000001011107239 */ /* 0x000fe40000001412 */
[----:B------:R-:W-:Y:S01]  /*81b0*/  I2IP.S8.S32.SAT R17, R27, R22, RZ ;  /* 0x000000161b117239 */ /* 0x000fe200000014ff */
[----:B------:R-:W-:Y:S01]  /*81c0*/  IMAD R63, R0, R82, R63 ;  /* 0x00000052003f7224 */ /* 0x000fe200078e023f */
[----:B------:R-:W-:Y:S02]  /*81d0*/  I2IP.S8.S32.SAT R18, R31, R26, RZ ;  /* 0x0000001a1f127239 */ /* 0x000fe400000014ff */
[----:B------:R-:W-:Y:S02]  /*81e0*/  I2IP.S8.S32.SAT R19, R35, R30, RZ ;  /* 0x0000001e23137239 */ /* 0x000fe400000014ff */
[C---:B------:R-:W-:Y:S02]  /*81f0*/  PRMT R3, R99.reuse, 0x8880, RZ ;  /* 0x0000888063037816 */ /* 0x040fe400000000ff */
[----:B------:R-:W-:Y:S02]  /*8200*/  SHF.L.U32 R5, R99, 0x8, RZ ;  /* 0x0000000863057819 */ /* 0x000fe400000006ff */
[----:B------:R-:W-:Y:S01]  /*8210*/  SHF.R.S32.HI R2, RZ, 0x18, R2 ;  /* 0x00000018ff027819 */ /* 0x000fe20000011402 */
[----:B------:R-:W-:Y:S01]  /*8220*/  IMAD R60, R3, R82, R60 ;  /* 0x00000052033c7224 */ /* 0x000fe200078e023c */
[----:B------:R-:W-:Y:S02]  /*8230*/  I2IP.S8.S32.SAT R17, R21, R20, R17 ;  /* 0x0000001415117239 */ /* 0x000fe40000001411 */
[----:B------:R-:W-:Y:S01]  /*8240*/  I2IP.S8.S32.SAT R18, R25, R24, R18 ;  /* 0x0000001819127239 */ /* 0x000fe20000001412 */
[----:B------:R-:W-:Y:S01]  /*8250*/  IMAD R61, R2, R82, R61 ;  /* 0x00000052023d7224 */ /* 0x000fe200078e023d */
[----:B------:R-:W-:Y:S02]  /*8260*/  I2IP.S8.S32.SAT R19, R29, R28, R19 ;  /* 0x0000001c1d137239 */ /* 0x000fe40000001413 */
[----:B------:R-:W-:Y:S02]  /*8270*/  SHF.R.S32.HI R5, RZ, 0x18, R5 ;  /* 0x00000018ff057819 */ /* 0x000fe40000011405 */
[----:B------:R-:W-:Y:S01]  /*8280*/  SHF.R.S32.HI R4, RZ, 0x18, R99 ;  /* 0x00000018ff047819 */ /* 0x000fe20000011463 */
[----:B------:R1:W-:Y:S01]  /*8290*/  STS.128 [R172+0xa200], R16 ;  /* 0x00a20010ac007388 */ /* 0x0003e20000000c00 */
[----:B------:R-:W-:Y:S01]  /*82a0*/  I2IP.S8.S32.SAT R34, R39, R34, RZ ;  /* 0x0000002227227239 */ /* 0x000fe200000014ff */
[----:B------:R-:W-:Y:S01]  /*82b0*/  IMAD R62, R5, R82, R62 ;  /* 0x00000052053e7224 */ /* 0x000fe200078e023e */
[----:B------:R-:W-:Y:S01]  /*82c0*/  I2IP.S8.S32.SAT R38, R43, R38, RZ ;  /* 0x000000262b267239 */ /* 0x000fe200000014ff */
[----:B------:R-:W-:Y:S01]  /*82d0*/  IMAD R67, R4, R82, R67 ;  /* 0x0000005204437224 */ /* 0x000fe200078e0243 */
[----:B------:R-:W-:Y:S02]  /*82e0*/  I2IP.S8.S32.SAT R42, R47, R42, RZ ;  /* 0x0000002a2f2a7239 */ /* 0x000fe400000014ff */
[----:B------:R-:W-:Y:S02]  /*82f0*/  I2IP.S8.S32.SAT R35, R51, R46, RZ ;  /* 0x0000002e33237239 */ /* 0x000fe400000014ff */
[----:B------:R-:W-:Y:S02]  /*8300*/  I2IP.S8.S32.SAT R32, R33, R32, R34 ;  /* 0x0000002021207239 */ /* 0x000fe40000001422 */
[----:B------:R-:W-:Y:S02]  /*8310*/  I2IP.S8.S32.SAT R33, R37, R36, R38 ;  /* 0x0000002425217239 */ /* 0x000fe40000001426 */
[----:B------:R-:W-:Y:S02]  /*8320*/  I2IP.S8.S32.SAT R34, R41, R40, R42 ;  /* 0x0000002829227239 */ /* 0x000fe4000000142a */
[----:B------:R-:W-:Y:S02]  /*8330*/  I2IP.S8.S32.SAT R35, R45, R44, R35 ;  /* 0x0000002c2d237239 */ /* 0x000fe40000001423 */
[----:B------:R-:W-:Y:S02]  /*8340*/  I2IP.S8.S32.SAT R50, R55, R50, RZ ;  /* 0x0000003237327239 */ /* 0x000fe400000014ff */
[----:B------:R-:W-:Y:S01]  /*8350*/  I2IP.S8.S32.SAT R54, R59, R54, RZ ;  /* 0x000000363b367239 */ /* 0x000fe200000014ff */
[----:B------:R1:W-:Y:S01]  /*8360*/  STS.128 [R171+0xa200], R32 ;  /* 0x00a20020ab007388 */ /* 0x0003e20000000c00 */
[----:B------:R-:W-:Y:S02]  /*8370*/  I2IP.S8.S32.SAT R58, R63, R58, RZ ;  /* 0x0000003a3f3a7239 */ /* 0x000fe400000014ff */
[----:B------:R-:W-:Y:S02]  /*8380*/  I2IP.S8.S32.SAT R62, R67, R62, RZ ;  /* 0x0000003e433e7239 */ /* 0x000fe400000014ff */
[----:B------:R-:W-:Y:S02]  /*8390*/  I2IP.S8.S32.SAT R48, R49, R48, R50 ;  /* 0x0000003031307239 */ /* 0x000fe40000001432 */
[----:B------:R-:W-:Y:S02]  /*83a0*/  I2IP.S8.S32.SAT R49, R53, R52, R54 ;  /* 0x0000003435317239 */ /* 0x000fe40000001436 */
[----:B------:R-:W-:Y:S02]  /*83b0*/  I2IP.S8.S32.SAT R50, R57, R56, R58 ;  /* 0x0000003839327239 */ /* 0x000fe4000000143a */
[----:B------:R-:W-:Y:S02]  /*83c0*/  I2IP.S8.S32.SAT R51, R61, R60, R62 ;  /* 0x0000003c3d337239 */ /* 0x000fe4000000143e */
[----:B------:R-:W-:Y:S02]  /*83d0*/  LEA R0, R160, UR49, 0x3 ;  /* 0x00000031a0007c11 */ /* 0x000fe4000f8e18ff */
[----:B------:R-:W-:Y:S01]  /*83e0*/  @P6 SHF.L.U32 R3, R159, 0x1f, RZ ;  /* 0x0000001f9f036819 */ /* 0x000fe200000006ff */
        /* <DEDUP_REMOVED lines=9> */
[----:B------:R-:W-:Y:S02]  /*8480*/  UIADD3 UR8, UP0, UPT, UR52, 0x680, URZ ;  /* 0x0000068034087890 */ /* 0x000fe4000ff1e0ff */
[----:B------:R-:W-:Y:S02]  /*8490*/  UIADD3 UR5, UPT, UPT, UR41, 0x40, URZ ;  /* 0x0000004029057890 */ /* 0x000fe4000fffe0ff */
[----:B------:R-:W-:Y:S02]  /*84a0*/  UIADD3 UR4, UPT, UPT, UR49, 0xa200, URZ ;  /* 0x0000a20031047890 */ /* 0x000fe4000fffe0ff */
[----:B------:R-:W-:Y:S01]  /*84b0*/  UIADD3.X UR9, UPT, UPT, URZ, UR53, URZ, UP0, !UPT ;  /* 0x00000035ff097290 */ /* 0x000fe200087fe4ff */
[----:B------:R-:W-:Y:S01]  /*84c0*/  UMOV UR6, UR42 ;  /* 0x0000002a00067c82 */ /* 0x000fe20008000000 */
[----:B------:R-:W-:Y:S07]  /*84d0*/  UMOV UR7, UR36 ;  /* 0x0000002400077c82 */ /* 0x000fee0008000000 */
[----:B------:R2:W-:Y:S01]  /*84e0*/  UTMASTG.3D [UR4], [UR8] ;  /* 0x00000004080073b5 */ /* 0x0005e20008010000 */
[----:B------:R0:W-:Y:S01]  /*84f0*/  UTMACMDFLUSH ;  /* 0x00000000000079b7 */ /* 0x0001e20000000000 */
[----:B--2---:R-:W-:Y:S04]  /*8500*/  DEPBAR.LE SB0, 0x1 ;  /* 0x000080400000791a */ /* 0x004fe80000000000 */
.L_x_108:
[----:B------:R-:W-:Y:S05]  /*8510*/  BSYNC.RECONVERGENT B0 ;  /* 0x0000000000007941 */ /* 0x000fea0003800200 */
.L_x_107:
        /* <DEDUP_REMOVED lines=16> */
.L_x_112:
[----:B------:R-:W-:Y:S05]  /*8620*/  BSYNC B0 ;  /* 0x0000000000007941 */ /* 0x000fea0003800000 */
.L_x_111:
        /* <DEDUP_REMOVED lines=19> */
[----:B--234-:R-:W-:Y:S02]  /*8760*/  LOP3.LUT R159, R159, R0, RZ, 0x3c, !PT ;  /* 0x000000009f9f7212 */ /* 0x01cfe400078e3cff */
.L_x_110:
[----:B------:R-:W-:Y:S05]  /*8770*/  BSYNC B1 ;  /* 0x0000000000017941 */ /* 0x000fea0003800000 */
.L_x_109:
[----:B------:R-:W-:Y:S05]  /*8780*/  VIADD R3, R80, 0x80 ;  /* 0x0000008050037836 */ /* 0x000fea0000000000 */
        /* <DEDUP_REMOVED lines=9> */
[----:B------:R-:W3:Y:S01]  /*8820*/  LDCU.64 UR6, c[0x4][0x80] ;  /* 0x01001000ff0677ac */ /* 0x000ee20008000a00 */
[----:B------:R-:W4:Y:S01]  /*8830*/  LDC.64 R2, c[0x4][R3] ;  /* 0x0100000003027b82 */ /* 0x000f220000000a00 */
[----:B------:R-:W5:Y:S01]  /*8840*/  LDCU.64 UR4, c[0x4][0x18] ;  /* 0x01000300ff0477ac */ /* 0x000f620008000a00 */
[----:B--2---:R-:W-:Y:S01]  /*8850*/  MOV R5, UR9 ;  /* 0x0000000900057c02 */ /* 0x004fe20008000f00 */
[----:B------:R-:W-:Y:S01]  /*8860*/  IMAD.U32 R4, RZ, RZ, UR8 ;  /* 0x00000008ff047e24 */ /* 0x000fe2000f8e00ff */
[----:B---3--:R-:W-:Y:S01]  /*8870*/  MOV R7, UR7 ;  /* 0x0000000700077c02 */ /* 0x008fe20008000f00 */
[----:B------:R-:W-:Y:S01]  /*8880*/  IMAD.U32 R6, RZ, RZ, UR6 ;  /* 0x00000006ff067e24 */ /* 0x000fe2000f8e00ff */
[----:B-----5:R-:W-:Y:S01]  /*8890*/  MOV R11, UR5 ;  /* 0x00000005000b7c02 */ /* 0x020fe20008000f00 */
[----:B------:R-:W-:Y:S02]  /*88a0*/  IMAD.U32 R10, RZ, RZ, UR4 ;  /* 0x00000004ff0a7e24 */ /* 0x000fe4000f8e00ff */
[----:B------:R-:W-:Y:S07]  /*88b0*/  LEPC R20, `(.L_x_114) ;  /* 0x000000001014794e */ /* 0x000fee0000000000 */
[----:B-1--4-:R-:W-:Y:S05]  /*88c0*/  CALL.ABS.NOINC R2 ;  /* 0x0000000002007343 */ /* 0x012fea0003c00000 */
.L_x_114:
[----:B------:R-:W-:Y:S05]  /*88d0*/  WARPSYNC.ALL ;  /* 0x0000000000007948 */ /* 0x000fea0003800000 */
[----:B------:R-:W-:Y:S01]  /*88e0*/  R2UR UR4, R80 ;  /* 0x00000000500472ca */ /* 0x000fe200000e0000 */
[----:B------:R-:W-:Y:S01]  /*88f0*/  BSSY.RECONVERGENT B0, `(.L_x_115) ;  /* 0x000011f000007945 */ /* 0x000fe20003800200 */
[C---:B------:R-:W-:Y:S02]  /*8900*/  PRMT R81, R100.reuse, 0x8880, RZ ;  /* 0x0000888064517816 */ /* 0x040fe400000000ff */
[C---:B-1----:R-:W-:Y:S02]  /*8910*/  SHF.L.U32 R84, R100.reuse, 0x8, RZ ;  /* 0x0000000864547819 */ /* 0x042fe400000006ff */
[----:B------:R-:W-:Y:S02]  /*8920*/  SHF.L.U32 R83, R100, 0x10, RZ ;  /* 0x0000001064537819 */ /* 0x000fe400000006ff */
[----:B------:R-:W-:Y:S02]  /*8930*/  SHF.R.S32.HI R84, RZ, 0x18, R84 ;  /* 0x00000018ff547819 */ /* 0x000fe40000011454 */
[----:B------:R-:W-:Y:S02]  /*8940*/  SHF.R.S32.HI R83, RZ, 0x18, R83 ;  /* 0x00000018ff537819 */ /* 0x000fe40000011453 */
[----:B------:R-:W-:Y:S01]  /*8950*/  ISETP.NE.AND P0, PT, R167, RZ, PT ;  /* 0x000000ffa700720c */ /* 0x000fe20003f05270 */
[----:B------:R-:W1:Y:S01]  /*8960*/  LDTM.x64 R4, tmem[UR4+0x80] ;  /* 0x00008004000479ee */ /* 0x000e620008340000 */
[----:B------:R-:W-:Y:S01]  /*8970*/  ISETP.NE.AND P6, PT, R117, RZ, PT ;  /* 0x000000ff7500720c */ /* 0x000fe20003fc5270 */
[C---:B-1----:R-:W-:Y:S02]  /*8980*/  IMAD R0, R78.reuse, R4, RZ ;  /* 0x000000044e007224 */ /* 0x042fe400078e02ff */
        /* <DEDUP_REMOVED lines=141> */
[C---:B------:R-:W-:Y:S01]  /*9260*/  PRMT R3, R92.reuse, 0x8880, RZ ;  /* 0x000088805c037816 */ /* 0x040fe200000000ff */
        /* <DEDUP_REMOVED lines=124> */
[----:B------:R-:W-:Y:S02]  /*9a30*/  UIADD3 UR8, UP0, UPT, UR52, 0x680, URZ ;  /* 0x0000068034087890 */ /* 0x000fe4000ff1e0ff */
[----:B------:R-:W-:Y:S02]  /*9a40*/  UIADD3 UR5, UPT, UPT, UR41, 0x80, URZ ;  /* 0x0000008029057890 */ /* 0x000fe4000fffe0ff */
[----:B------:R-:W-:Y:S01]  /*9a50*/  MOV R166, UR10 ;  /* 0x0000000a00a67c02 */ /* 0x000fe20008000f00 */
[----:B------:R-:W-:Y:S01]  /*9a60*/  UIADD3.X UR9, UPT, UPT, URZ, UR53, URZ, UP0, !UPT ;  /* 0x00000035ff097290 */ /* 0x000fe200087fe4ff */
[----:B------:R-:W-:Y:S02]  /*9a70*/  UMOV UR6, UR42 ;  /* 0x0000002a00067c82 */ /* 0x000fe40008000000 */
[----:B------:R-:W-:Y:S01]  /*9a80*/  R2UR UR4, R166 ;  /* 0x00000000a60472ca */ /* 0x000fe200000e0000 */
[----:B------:R-:W-:Y:S11]  /*9a90*/  UMOV UR7, UR36 ;  /* 0x0000002400077c82 */ /* 0x000ff60008000000 */
[----:B------:R-:W-:Y:S01]  /*9aa0*/  @!UPT UIADD3 URZ, UPT, UPT, URZ, URZ, URZ ;  /* 0x000000fffffff290 */ /* 0x000fe2000fffe0ff */
[----:B------:R2:W-:Y:S01]  /*9ab0*/  UTMASTG.3D [UR4], [UR8] ;  /* 0x00000004080073b5 */ /* 0x0005e20008010000 */
[----:B------:R0:W-:Y:S01]  /*9ac0*/  UTMACMDFLUSH ;  /* 0x00000000000079b7 */ /* 0x0001e20000000000 */
[----:B--2---:R-:W-:Y:S04]  /*9ad0*/  DEPBAR.LE SB0, 0x1 ;  /* 0x000080400000791a */ /* 0x004fe80000000000 */
.L_x_116:
[----:B------:R-:W-:Y:S05]  /*9ae0*/  BSYNC.RECONVERGENT B0 ;  /* 0x0000000000007941 */ /* 0x000fea0003800200 */
.L_x_115:
        /* <DEDUP_REMOVED lines=16> */
.L_x_120:
[----:B------:R-:W-:Y:S05]  /*9bf0*/  BSYNC B0 ;  /* 0x0000000000007941 */ /* 0x000fea0003800000 */
.L_x_119:
        /* <DEDUP_REMOVED lines=20> */
.L_x_118:
[----:B------:R-:W-:Y:S05]  /*9d40*/  BSYNC B1 ;  /* 0x0000000000017941 */ /* 0x000fea0003800000 */
.L_x_117:
        /* <DEDUP_REMOVED lines=21> */
.L_x_122:
[----:B------:R-:W-:Y:S01]  /*9ea0*/  ISETP.NE.AND P0, PT, R167, RZ, PT ;  /* 0x000000ffa700720c */ /* 0x000fe20003f05270 */
[----:B------:R-:W-:Y:S05]  /*9eb0*/  WARPSYNC.ALL ;  /* 0x0000000000007948 */ /* 0x000fea0003800000 */
[----:B------:R-:W-:Y:S01]  /*9ec0*/  IMAD.U32 R140, R102, 0x10000, RZ ;  /* 0x00010000668c7824 */ /* 0x000fe200078e00ff */
[----:B------:R-:W-:Y:S01]  /*9ed0*/  R2UR UR4, R80 ;  /* 0x00000000500472ca */ /* 0x000fe200000e0000 */
[----:B------:R-:W-:Y:S01]  /*9ee0*/  IMAD.U32 R134, R88, 0x10000, RZ ;  /* 0x0001000058867824 */ /* 0x000fe200078e00ff */
[C---:B------:R-:W-:Y:S01]  /*9ef0*/  SHF.L.U32 R0, R100.reuse, 0x10, RZ ;  /* 0x0000001064007819 */ /* 0x040fe200000006ff */
[----:B-1----:R-:W-:Y:S01]  /*9f00*/  IMAD.U32 R119, R93, 0x10000, RZ ;  /* 0x000100005d777824 */ /* 0x002fe200078e00ff */
[----:B------:R-:W-:Y:S01]  /*9f10*/  PRMT R3, R100, 0x8880, RZ ;  /* 0x0000888064037816 */ /* 0x000fe200000000ff */
[----:B------:R-:W-:Y:S01]  /*9f20*/  IMAD.U32 R104, R98, 0x10000, RZ ;  /* 0x0001000062687824 */ /* 0x000fe200078e00ff */
[----:B------:R-:W-:Y:S01]  /*9f30*/  SHF.L.U32 R81, R100, 0x8, RZ ;  /* 0x0000000864517819 */ /* 0x000fe200000006ff */
[----:B------:R-:W-:Y:S01]  /*9f40*/  IMAD.SHL.U32 R127, R90, 0x100, RZ ;  /* 0x000001005a7f7824 */ /* 0x000fe200078e00ff */
[----:B------:R-:W-:Y:S01]  /*9f50*/  SHF.R.S32.HI R0, RZ, 0x18, R0 ;  /* 0x00000018ff007819 */ /* 0x000fe20000011400 */
[----:B------:R-:W-:Y:S01]  /*9f60*/  IMAD.SHL.U32 R112, R95, 0x100, RZ ;  /* 0x000001005f707824 */ /* 0x000fe200078e00ff */
[----:B------:R-:W-:Y:S01]  /*9f70*/  SHF.R.S32.HI R81, RZ, 0x18, R81 ;  /* 0x00000018ff517819 */ /* 0x000fe20000011451 */
[----:B------:R-:W-:Y:S01]  /*9f80*/  BSSY.RECONVERGENT B0, `(.L_x_123) ;  /* 0x0000121000007945 */ /* 0x000fe20003800200 */
[----:B------:R-:W-:Y:S01]  /*9f90*/  SHF.R.S32.HI R2, RZ, 0x18, R100 ;  /* 0x00000018ff027819 */ /* 0x000fe20000011464 */
[----:B------:R-:W1:Y:S01]  /*9fa0*/  LDTM.x64 R4, tmem[UR4+0xc0] ;  /* 0x0000c004000479ee */ /* 0x000e620008340000 */
[----:B------:R-:W-:Y:S01]  /*9fb0*/  NOP ;  /* 0x0000000000007918 */ /* 0x000fe20000000000 */
[----:B------:R-:W-:Y:S02]  /*9fc0*/  SHF.R.S32.HI R84, RZ, 0x18, R101 ;  /* 0x00000018ff547819 */ /* 0x000fe40000011465 */
[----:B------:R-:W-:Y:S02]  /*9fd0*/  SHF.R.S32.HI R85, RZ, 0x18, R102 ;  /* 0x00000018ff557819 */ /* 0x000fe40000011466 */
[----:B------:R-:W-:Y:S02]  /*9fe0*/  SHF.R.S32.HI R86, RZ, 0x18, R103 ;  /* 0x00000018ff567819 */ /* 0x000fe40000011467 */
[----:B------:R-:W-:Y:S02]  /*9ff0*/  SHF.R.S32.HI R87, RZ, 0x18, R88 ;  /* 0x00000018ff577819 */ /* 0x000fe40000011458 */
[----:B------:R-:W-:Y:S02]  /*a000*/  R2UR UR5, R108 ;  /* 0x000000006c0572ca */ /* 0x000fe400000e0000 */
[C---:B------:R-:W-:Y:S02]  /*a010*/  PRMT R143, R101.reuse, 0x8880, RZ ;  /* 0x00008880658f7816 */ /* 0x040fe400000000ff */
[----:B------:R-:W-:Y:S02]  /*a020*/  SHF.L.U32 R83, R101, 0x10, RZ ;  /* 0x0000001065537819 */ /* 0x000fe400000006ff */
[----:B------:R-:W-:Y:S02]  /*a030*/  PRMT R141, R102, 0x8880, RZ ;  /* 0x00008880668d7816 */ /* 0x000fe400000000ff */
[----:B------:R-:W-:Y:S02]  /*a040*/  SHF.R.S32.HI R83, RZ, 0x18, R83 ;  /* 0x00000018ff537819 */ /* 0x000fe40000011453 */
[C---:B------:R-:W-:Y:S02]  /*a050*/  PRMT R138, R103.reuse, 0x8880, RZ ;  /* 0x00008880678a7816 */ /* 0x040fe400000000ff */
[----:B------:R-:W-:Y:S01]  /*a060*/  SHF.L.U32 R137, R103, 0x10, RZ ;  /* 0x0000001067897819 */ /* 0x000fe200000006ff */
[----:B------:R-:W-:Y:S01]  /*a070*/  UIADD3 UR5, UPT, UPT, UR5, 0xf0, URZ ;  /* 0x000000f005057890 */ /* 0x000fe2000fffe0ff */
[----:B-1----:R-:W-:Y:S01]  /*a080*/  IMAD R4, R78, R4, RZ ;  /* 0x000000044e047224 */ /* 0x002fe200078e02ff */
[----:B------:R-:W-:Y:S01]  /*a090*/  PRMT R135, R88, 0x8880, RZ ;  /* 0x0000888058877816 */ /* 0x000fe200000000ff */
[C---:B------:R-:W-:Y:S01]  /*a0a0*/  IMAD R5, R78.reuse, R5, RZ ;  /* 0x000000054e057224 */ /* 0x040fe200078e02ff */
[----:B------:R-:W-:Y:S01]  /*a0b0*/  UPRMT UR5, UR37, 0x654, UR5 ;  /* 0x0000065425057896 */ /* 0x000fe20008000005 */
[----:B------:R-:W-:Y:S01]  /*a0c0*/  IMAD R4, R3, R82, R4 ;  /* 0x0000005203047224 */ /* 0x000fe200078e0204 */
[C---:B------:R-:W-:Y:S01]  /*a0d0*/  PRMT R132, R89.reuse, 0x8880, RZ ;  /* 0x0000888059847816 */ /* 0x040fe200000000ff */
[----:B------:R-:W-:Y:S01]  /*a0e0*/  IMAD R6, R78, R6, RZ ;  /* 0x000000064e067224 */ /* 0x000fe200078e02ff */
[----:B------:R-:W-:Y:S01]  /*a0f0*/  SHF.L.U32 R131, R89, 0x10, RZ ;  /* 0x0000001059837819 */ /* 0x000fe200000006ff */
[----:B------:R-:W-:Y:S01]  /*a100*/  IMAD R5, R0, R82, R5 ;  /* 0x0000005200057224 */ /* 0x000fe200078e0205 */
[----:B------:R-:W-:Y:S01]  /*a110*/  PRMT R129, R90, 0x8880, RZ ;  /* 0x000088805a817816 */ /* 0x000fe200000000ff */
[----:B------:R-:W-:Y:S01]  /*a120*/  IMAD R0, R78, R16, RZ ;  /* 0x000000104e007224 */ /* 0x000fe200078e02ff */
[----:B------:R-:W-:Y:S01]  /*a130*/  SHF.L.U32 R128, R90, 0x10, RZ ;  /* 0x000000105a807819 */ /* 0x000fe200000006ff */
[C---:B------:R-:W-:Y:S01]  /*a140*/  IMAD R7, R78.reuse, R7, RZ ;  /* 0x000000074e077224 */ /* 0x040fe200078e02ff */
[----:B------:R-:W-:Y:S01]  /*a150*/  SYNCS.ARRIVE.TRANS64.RED.A1T0 RZ, [UR5], RZ ;  /* 0x000000ffffff79a7 */ /* 0x000fe20008100405 */
[C---:B------:R-:W-:Y:S01]  /*a160*/  IMAD R16, R78.reuse, R20, RZ ;  /* 0x000000144e107224 */ /* 0x040fe200078e02ff */
[C---:B------:R-:W-:Y:S01]  /*a170*/  PRMT R126, R91.reuse, 0x8880, RZ ;  /* 0x000088805b7e7816 */ /* 0x040fe200000000ff */
[C---:B------:R-:W-:Y:S01]  /*a180*/  IMAD R20, R78.reuse, R24, RZ ;  /* 0x000000184e147224 */ /* 0x040fe200078e02ff */
[----:B------:R-:W-:Y:S01]  /*a190*/  SHF.L.U32 R125, R91, 0x10, RZ ;  /* 0x000000105b7d7819 */ /* 0x000fe200000006ff */
[----:B------:R-:W-:Y:S01]  /*a1a0*/  IMAD R6, R81, R82, R6 ;  /* 0x0000005251067224 */ /* 0x000fe200078e0206 */
[----:B------:R-:W-:Y:S01]  /*a1b0*/  MOV R81, R143 ;  /* 0x0000008f00517202 */ /* 0x000fe20000000f00 */
[----:B------:R-:W-:Y:S01]  /*a1c0*/  IMAD R24, R78, R28, RZ ;  /* 0x0000001c4e187224 */ /* 0x000fe200078e02ff */
[----:B------:R-:W-:Y:S01]  /*a1d0*/  PRMT R123, R92, 0x8880, RZ ;  /* 0x000088805c7b7816 */ /* 0x000fe200000000ff */
[----:B------:R-:W-:Y:S01]  /*a1e0*/  IMAD R28, R78, R32, RZ ;  /* 0x000000204e1c7224 */ /* 0x000fe200078e02ff */
[----:B------:R-:W-:Y:S01]  /*a1f0*/  SHF.L.U32 R122, R92, 0x10, RZ ;  /* 0x000000105c7a7819 */ /* 0x000fe200000006ff */
[----:B------:R-:W-:Y:S01]  /*a200*/  IMAD R7, R2, R82, R7 ;  /* 0x0000005202077224 */ /* 0x000fe200078e0207 */
[----:B------:R-:W-:Y:S01]  /*a210*/  PRMT R120, R93, 0x8880, RZ ;  /* 0x000088805d787816 */ /* 0x000fe200000000ff */
[----:B------:R-:W-:Y:S01]  /*a220*/  IMAD R32, R78, R36, RZ ;  /* 0x000000244e207224 */ /* 0x000fe200078e02ff */
[----:B------:R-:W-:Y:S01]  /*a230*/  PRMT R117, R94, 0x8880, RZ ;  /* 0x000088805e757816 */ /* 0x000fe200000000ff */
[----:B------:R-:W-:Y:S01]  /*a240*/  IMAD R2, R78, R17, RZ ;  /* 0x000000114e027224 */ /* 0x000fe200078e02ff */
[----:B------:R-:W-:Y:S01]  /*a250*/  SHF.L.U32 R116, R94, 0x10, RZ ;  /* 0x000000105e747819 */ /* 0x000fe200000006ff */
[----:B------:R-:W-:Y:S01]  /*a260*/  IMAD R36, R78, R40, RZ ;  /* 0x000000284e247224 */ /* 0x000fe200078e02ff */
[----:B------:R-:W-:Y:S01]  /*a270*/  SHF.L.U32 R115, R94, 0x8, RZ ;  /* 0x000000085e737819 */ /* 0x000fe200000006ff */
[C---:B------:R-:W-:Y:S01]  /*a280*/  IMAD R17, R78.reuse, R21, RZ ;  /* 0x000000154e117224 */ /* 0x040fe200078e02ff */
[C---:B------:R-:W-:Y:S01]  /*a290*/  PRMT R114, R95.reuse, 0x8880, RZ ;  /* 0x000088805f727816 */ /* 0x040fe200000000ff */
[C---:B------:R-:W-:Y:S01]  /*a2a0*/  IMAD R40, R78.reuse, R44, RZ ;  /* 0x0000002c4e287224 */ /* 0x040fe200078e02ff */
[----:B------:R-:W-:Y:S01]  /*a2b0*/  SHF.L.U32 R113, R95, 0x10, RZ ;  /* 0x000000105f717819 */ /* 0x000fe200000006ff */
[----:B------:R-:W-:Y:S01]  /*a2c0*/  IMAD R21, R78, R25, RZ ;  /* 0x000000194e157224 */ /* 0x000fe200078e02ff */
[----:B------:R-:W-:Y:S01]  /*a2d0*/  PRMT R111, R96, 0x8880, RZ ;  /* 0x00008880606f7816 */ /* 0x000fe200000000ff */
        /* <DEDUP_REMOVED lines=8> */
[C---:B------:R-:W-:Y:S01]  /*a360*/  IMAD R52, R78.reuse, R56, RZ ;  /* 0x000000384e347224 */ /* 0x040fe200078e02ff */
[----:B------:R-:W-:Y:S01]  /*a370*/  SHF.L.U32 R142, R101, 0x8, RZ ;  /* 0x00000008658e7819 */ /* 0x000fe200000006ff */
[C---:B------:R-:W-:Y:S01]  /*a380*/  IMAD R8, R78.reuse, R8, RZ ;  /* 0x000000084e087224 */ /* 0x040fe200078e02ff */
[C---:B------:R-:W-:Y:S01]  /*a390*/  SHF.L.U32 R101, R99.reuse, 0x10, RZ ;  /* 0x0000001063657819 */ /* 0x040fe200000006ff */
[----:B------:R-:W-:Y:S01]  /*a3a0*/  IMAD R33, R78, R37, RZ ;  /* 0x000000254e217224 */ /* 0x000fe200078e02ff */
[----:B------:R-:W-:Y:S01]  /*a3b0*/  SHF.L.U32 R139, R102, 0x8, RZ ;  /* 0x00000008668b7819 */ /* 0x000fe200000006ff */
[C---:B------:R-:W-:Y:S01]  /*a3c0*/  IMAD R56, R78.reuse, R60, RZ ;  /* 0x0000003c4e387224 */ /* 0x040fe200078e02ff */
[----:B------:R-:W-:Y:S01]  /*a3d0*/  PRMT R102, R99, 0x8880, RZ ;  /* 0x0000888063667816 */ /* 0x000fe200000000ff */
[C---:B------:R-:W-:Y:S01]  /*a3e0*/  IMAD R37, R78.reuse, R41, RZ ;  /* 0x000000294e257224 */ /* 0x040fe200078e02ff */
[----:B------:R-:W-:Y:S01]  /*a3f0*/  SHF.L.U32 R136, R103, 0x8, RZ ;  /* 0x0000000867887819 */ /* 0x000fe200000006ff */
[C---:B------:R-:W-:Y:S01]  /*a400*/  IMAD R60, R78.reuse, R64, RZ ;  /* 0x000000404e3c7224 */ /* 0x040fe200078e02ff */
[----:B------:R-:W-:Y:S01]  /*a410*/  I2IP.S8.S32.SAT R64, R7, R6, RZ ;  /* 0x0000000607407239 */ /* 0x000fe200000014ff */
[C---:B------:R-:W-:Y:S01]  /*a420*/  IMAD R9, R78.reuse, R9, RZ ;  /* 0x000000094e097224 */ /* 0x040fe200078e02ff */
[----:B------:R-:W-:Y:S01]  /*a430*/  SHF.R.S32.HI R6, RZ, 0x18, R140 ;  /* 0x00000018ff067819 */ /* 0x000fe2000001148c */
[C---:B------:R-:W-:Y:S01]  /*a440*/  IMAD R41, R78.reuse, R45, RZ ;  /* 0x0000002d4e297224 */ /* 0x040fe200078e02ff */
[----:B------:R-:W-:Y:S01]  /*a450*/  SHF.R.S32.HI R7, RZ, 0x18, R142 ;  /* 0x00000018ff077819 */ /* 0x000fe2000001148e */
[----:B------:R-:W-:Y:S01]  /*a460*/  IMAD R45, R78, R49, RZ ;  /* 0x000000314e2d7224 */ /* 0x000fe200078e02ff */
[----:B------:R-:W-:Y:S01]  /*a470*/  SHF.L.U32 R133, R88, 0x8, RZ ;  /* 0x0000000858857819 */ /* 0x000fe200000006ff */
[C---:B------:R-:W-:Y:S01]  /*a480*/  IMAD R10, R78.reuse, R10, RZ ;  /* 0x0000000a4e0a7224 */ /* 0x040fe200078e02ff */
[----:B------:R-:W-:Y:S01]  /*a490*/  SHF.R.S32.HI R88, RZ, 0x18, R89 ;  /* 0x00000018ff587819 */ /* 0x000fe20000011459 */
[C---:B------:R-:W-:Y:S01]  /*a4a0*/  IMAD R49, R78.reuse, R53, RZ ;  /* 0x000000354e317224 */ /* 0x040fe200078e02ff */
[----:B------:R-:W-:Y:S01]  /*a4b0*/  SHF.L.U32 R130, R89, 0x8, RZ ;  /* 0x0000000859827819 */ /* 0x000fe200000006ff */
[-C--:B------:R-:W-:Y:S01]  /*a4c0*/  IMAD R8, R81, R82.reuse, R8 ;  /* 0x0000005251087224 */ /* 0x080fe200078e0208 */
[----:B------:R-:W-:Y:S01]  /*a4d0*/  SHF.R.S32.HI R81, RZ, 0x18, R139 ;  /* 0x00000018ff517819 */ /* 0x000fe2000001148b */
[C---:B------:R-:W-:Y:S01]  /*a4e0*/  IMAD R53, R78.reuse, R57, RZ ;  /* 0x000000394e357224 */ /* 0x040fe200078e02ff */
[----:B------:R-:W-:Y:S01]  /*a4f0*/  SHF.R.S32.HI R89, RZ, 0x18, R90 ;  /* 0x00000018ff597819 */ /* 0x000fe2000001145a */
[C---:B------:R-:W-:Y:S01]  /*a500*/  IMAD R11, R78.reuse, R11, RZ ;  /* 0x0000000b4e0b7224 */ /* 0x040fe200078e02ff */
[----:B------:R-:W-:Y:S01]  /*a510*/  SHF.R.S32.HI R90, RZ, 0x18, R91 ;  /* 0x00000018ff5a7819 */ /* 0x000fe2000001145b */
[C---:B------:R-:W-:Y:S01]  /*a520*/  IMAD R57, R78.reuse, R61, RZ ;  /* 0x0000003d4e397224 */ /* 0x040fe200078e02ff */
[----:B------:R-:W-:Y:S01]  /*a530*/  SHF.L.U32 R124, R91, 0x8, RZ ;  /* 0x000000085b7c7819 */ /* 0x000fe200000006ff */
[----:B------:R-:W-:Y:S01]  /*a540*/  IMAD R9, R83, R82, R9 ;  /* 0x0000005253097224 */ /* 0x000fe200078e0209 */
[----:B------:R-:W-:Y:S01]  /*a550*/  SHF.R.S32.HI R91, RZ, 0x18, R92 ;  /* 0x00000018ff5b7819 */ /* 0x000fe2000001145c */
[----:B------:R-:W-:Y:S01]  /*a560*/  IMAD R61, R78, R65, RZ ;  /* 0x000000414e3d7224 */ /* 0x000fe200078e02ff */
[----:B------:R-:W-:Y:S01]  /*a570*/  SHF.L.U32 R121, R92, 0x8, RZ ;  /* 0x000000085c797819 */ /* 0x000fe200000006ff */
[C---:B------:R-:W-:Y:S01]  /*a580*/  IMAD R12, R78.reuse, R12, RZ ;  /* 0x0000000c4e0c7224 */ /* 0x040fe200078e02ff */
[----:B------:R-:W-:Y:S01]  /*a590*/  SHF.R.S32.HI R92, RZ, 0x18, R93 ;  /* 0x00000018ff5c7819 */ /* 0x000fe2000001145d */
[----:B------:R-:W-:Y:S01]  /*a5a0*/  IMAD.MOV.U32 R65, RZ, RZ, R141 ;  /* 0x000000ffff417224 */ /* 0x000fe200078e008d */
[----:B------:R-:W-:Y:S01]  /*a5b0*/  SHF.L.U32 R118, R93, 0x8, RZ ;  /* 0x000000085d767819 */ /* 0x000fe200000006ff */
[----:B------:R-:W-:Y:S01]  /*a5c0*/  IMAD R10, R7, R82, R10 ;  /* 0x00000052070a7224 */ /* 0x000fe200078e020a */
[----:B------:R-:W-:Y:S01]  /*a5d0*/  MOV R7, R138 ;  /* 0x0000008a00077202 */ /* 0x000fe20000000f00 */
[----:B------:R-:W-:Y:S01]  /*a5e0*/  IMAD R13, R78, R13, RZ ;  /* 0x0000000d4e0d7224 */ /* 0x000fe200078e02ff */
[----:B------:R-:W-:Y:S01]  /*a5f0*/  SHF.R.S32.HI R93, RZ, 0x18, R94 ;  /* 0x00000018ff5d7819 */ /* 0x000fe2000001145e */
[----:B------:R-:W-:Y:S01]  /*a600*/  IMAD R11, R84, R82, R11 ;  /* 0x00000052540b7224 */ /* 0x000fe200078e020b */
[----:B------:R-:W-:Y:S01]  /*a610*/  I2IP.S8.S32.SAT R84, R5, R4, R64 ;  /* 0x0000000405547239 */ /* 0x000fe20000001440 */
[C---:B------:R-:W-:Y:S01]  /*a620*/  IMAD R14, R78.reuse, R14, RZ ;  /* 0x0000000e4e0e7224 */ /* 0x040fe200078e02ff */
[----:B------:R-:W-:Y:S01]  /*a630*/  SHF.R.S32.HI R5, RZ, 0x18, R137 ;  /* 0x00000018ff057819 */ /* 0x000fe20000011489 */
[----:B------:R-:W-:Y:S01]  /*a640*/  IMAD R12, R65, R82, R12 ;  /* 0x00000052410c7224 */ /* 0x000fe200078e020c */
[----:B------:R-:W-:Y:S01]  /*a650*/  I2IP.S8.S32.SAT R10, R11, R10, RZ ;  /* 0x0000000a0b0a7239 */ /* 0x000fe200000014ff */
[----:B------:R-:W-:Y:S01]  /*a660*/  IMAD R15, R78, R15, RZ ;  /* 0x0000000f4e0f7224 */ /* 0x000fe200078e02ff */
[----:B------:R-:W-:Y:S01]  /*a670*/  SHF.R.S32.HI R94, RZ, 0x18, R95 ;  /* 0x00000018ff5e7819 */ /* 0x000fe2000001145f */
[-C--:B------:R-:W-:Y:S01]  /*a680*/  IMAD R13, R6, R82.reuse, R13 ;  /* 0x00000052060d7224 */ /* 0x080fe200078e020d */
[----:B------:R-:W-:Y:S01]  /*a690*/  SHF.R.S32.HI R6, RZ, 0x18, R134 ;  /* 0x00000018ff067819 */ /* 0x000fe20000011486 */
[-C--:B------:R-:W-:Y:S01]  /*a6a0*/  IMAD R14, R81, R82.reuse, R14 ;  /* 0x00000052510e7224 */ /* 0x080fe200078e020e */
        /* <DEDUP_REMOVED lines=10> */
[----:B------:R-:W-:Y:S01]  /*a750*/  MOV R5, R135 ;  /* 0x0000008700057202 */ /* 0x000fe20000000f00 */
[-C--:B------:R-:W-:Y:S01]  /*a760*/  IMAD R3, R4, R82.reuse, R3 ;  /* 0x0000005204037224 */ /* 0x080fe200078e0203 */
[----:B------:R-:W-:Y:S01]  /*a770*/  SHF.R.S32.HI R4, RZ, 0x18, R131 ;  /* 0x00000018ff047819 */ /* 0x000fe20000011483 */
[----:B------:R-:W-:Y:S01]  /*a780*/  IMAD R19, R86, R82, R19 ;  /* 0x0000005256137224 */ /* 0x000fe200078e0213 */
[----:B------:R-:W-:Y:S01]  /*a790*/  I2IP.S8.S32.SAT R86, R13, R12, R14 ;  /* 0x0000000c0d567239 */ /* 0x000fe2000000140e */
[----:B------:R-:W-:Y:S01]  /*a7a0*/  IMAD R18, R78, R22, RZ ;  /* 0x000000164e127224 */ /* 0x000fe200078e02ff */
[----:B------:R-:W-:Y:S01]  /*a7b0*/  SHF.L.U32 R109, R96, 0x8, RZ ;  /* 0x00000008606d7819 */ /* 0x000fe200000006ff */
[----:B------:R-:W-:Y:S01]  /*a7c0*/  IMAD R16, R5, R82, R16 ;  /* 0x0000005205107224 */ /* 0x000fe200078e0210 */
[----:B------:R-:W-:Y:S01]  /*a7d0*/  I2IP.S8.S32.SAT R19, R19, R3, RZ ;  /* 0x0000000313137239 */ /* 0x000fe200000014ff */
[----:B------:R-:W-:Y:S01]  /*a7e0*/  IMAD R23, R78, R23, RZ ;  /* 0x000000174e177224 */ /* 0x000fe200078e02ff */
[----:B------:R-:W-:Y:S01]  /*a7f0*/  MOV R3, R132 ;  /* 0x0000008400037202 */ /* 0x000fe20000000f00 */
[-C--:B------:R-:W-:Y:S01]  /*a800*/  IMAD R17, R6, R82.reuse, R17 ;  /* 0x0000005206117224 */ /* 0x080fe200078e0211 */
[----:B------:R-:W-:Y:S01]  /*a810*/  MOV R5, R129 ;  /* 0x0000008100057202 */ /* 0x000fe20000000f00 */
[-C--:B------:R-:W-:Y:S01]  /*a820*/  IMAD R18, R7, R82.reuse, R18 ;  /* 0x0000005207127224 */ /* 0x080fe200078e0212 */
[----:B------:R-:W-:Y:S01]  /*a830*/  SHF.R.S32.HI R7, RZ, 0x18, R127 ;  /* 0x00000018ff077819 */ /* 0x000fe2000001147f */
[----:B------:R-:W-:Y:S01]  /*a840*/  IMAD R23, R87, R82, R23 ;  /* 0x0000005257177224 */ /* 0x000fe200078e0217 */
[----:B------:R-:W-:Y:S01]  /*a850*/  I2IP.S8.S32.SAT R87, R2, R0, R19 ;  /* 0x0000000002577239 */ /* 0x000fe20000001413 */
[----:B------:R-:W-:Y:S01]  /*a860*/  IMAD R20, R3, R82, R20 ;  /* 0x0000005203147224 */ /* 0x000fe200078e0214 */
[----:B------:R-:W-:Y:S01]  /*a870*/  SHF.R.S32.HI R3, RZ, 0x18, R130 ;  /* 0x00000018ff037819 */ /* 0x000fe20000011482 */
[C---:B------:R-:W-:Y:S01]  /*a880*/  IMAD R22, R78.reuse, R26, RZ ;  /* 0x0000001a4e167224 */ /* 0x040fe200078e02ff */
[----:B------:R-:W-:Y:S01]  /*a890*/  I2IP.S8.S32.SAT R18, R23, R18, RZ ;  /* 0x0000001217127239 */ /* 0x000fe200000014ff */
[----:B------:R-:W-:Y:S01]  /*a8a0*/  IMAD R27, R78, R27, RZ ;  /* 0x0000001b4e1b7224 */ /* 0x000fe200078e02ff */
[----:B------:R1:W-:Y:S01]  /*a8b0*/  STS.128 [R153+UR49+0xa200], R84 ;  /* 0x00a2005499007988 */ /* 0x0003e20008000c31 */
[----:B------:R-:W-:Y:S01]  /*a8c0*/  IMAD R21, R4, R82, R21 ;  /* 0x0000005204157224 */ /* 0x000fe200078e0215 */
[----:B------:R-:W-:Y:S01]  /*a8d0*/  I2IP.S8.S32.SAT R16, R17, R16, R18 ;  /* 0x0000001011107239 */ /* 0x000fe20000001412 */
[-C--:B------:R-:W-:Y:S01]  /*a8e0*/  IMAD R22, R3, R82.reuse, R22 ;  /* 0x0000005203167224 */ /* 0x080fe200078e0216 */
[----:B------:R-:W-:Y:S01]  /*a8f0*/  SHF.R.S32.HI R0, RZ, 0x18, R128 ;  /* 0x00000018ff007819 */ /* 0x000fe20000011480 */
[----:B------:R-:W-:Y:S01]  /*a900*/  IMAD R27, R88, R82, R27 ;  /* 0x00000052581b7224 */ /* 0x000fe200078e021b */
[----:B------:R-:W-:Y:S01]  /*a910*/  SHF.R.S32.HI R96, RZ, 0x18, R97 ;  /* 0x00000018ff607819 */ /* 0x000fe20000011461 */
[C---:B------:R-:W-:Y:S01]  /*a920*/  IMAD R26, R78.reuse, R30, RZ ;  /* 0x0000001e4e1a7224 */ /* 0x040fe200078e02ff */
[----:B------:R-:W-:Y:S01]  /*a930*/  SHF.L.U32 R106, R97, 0x8, RZ ;  /* 0x00000008616a7819 */ /* 0x000fe200000006ff */
[----:B------:R-:W-:Y:S01]  /*a940*/  IMAD R24, R5, R82, R24 ;  /* 0x0000005205187224 */ /* 0x000fe200078e0218 */
[----:B------:R-:W-:Y:S01]  /*a950*/  I2IP.S8.S32.SAT R17, R27, R22, RZ ;  /* 0x000000161b117239 */ /* 0x000fe200000014ff */
[----:B------:R-:W-:Y:S01]  /*a960*/  IMAD R31, R78, R31, RZ ;  /* 0x0000001f4e1f7224 */ /* 0x000fe200078e02ff */
[----:B------:R-:W-:Y:S01]  /*a970*/  SHF.R.S32.HI R5, RZ, 0x18, R124 ;  /* 0x00000018ff057819 */ /* 0x000fe2000001147c */
[----:B------:R-:W-:Y:S01]  /*a980*/  IMAD R25, R0, R82, R25 ;  /* 0x0000005200197224 */ /* 0x000fe200078e0219 */
[----:B------:R-:W-:Y:S01]  /*a990*/  I2IP.S8.S32.SAT R17, R21, R20, R17 ;  /* 0x0000001415117239 */ /* 0x000fe20000001411 */
[-C--:B------:R-:W-:Y:S01]  /*a9a0*/  IMAD R26, R7, R82.reuse, R26 ;  /* 0x00000052071a7224 */ /* 0x080fe200078e021a */
[----:B------:R-:W-:Y:S01]  /*a9b0*/  SHF.R.S32.HI R0, RZ, 0x18, R125 ;  /* 0x00000018ff007819 */ /* 0x000fe2000001147d */
[----:B------:R-:W-:Y:S01]  /*a9c0*/  IMAD.MOV.U32 R3, RZ, RZ, R126 ;  /* 0x000000ffff037224 */ /* 0x000fe200078e007e */
[----:B------:R-:W-:Y:S01]  /*a9d0*/  SHF.R.S32.HI R7, RZ, 0x18, R118 ;  /* 0x00000018ff077819 */ /* 0x000fe20000011476 */
[----:B------:R-:W-:Y:S01]  /*a9e0*/  IMAD R31, R89, R82, R31 ;  /* 0x00000052591f7224 */ /* 0x000fe200078e021f */
[----:B------:R-:W-:Y:S01]  /*a9f0*/  SHF.R.S32.HI R97, RZ, 0x18, R98 ;  /* 0x00000018ff617819 */ /* 0x000fe20000011462 */
[----:B------:R-:W-:Y:S01]  /*aa00*/  IMAD R30, R78, R34, RZ ;  /* 0x000000224e1e7224 */ /* 0x000fe200078e02ff */
[----:B------:R-:W-:Y:S01]  /*aa10*/  SHF.L.U32 R103, R98, 0x8, RZ ;  /* 0x0000000862677819 */ /* 0x000fe200000006ff */
[----:B------:R-:W-:Y:S01]  /*aa20*/  IMAD R28, R3, R82, R28 ;  /* 0x00000052031c7224 */ /* 0x000fe200078e021c */
[----:B------:R-:W-:Y:S01]  /*aa30*/  I2IP.S8.S32.SAT R18, R31, R26, RZ ;  /* 0x0000001a1f127239 */ /* 0x000fe200000014ff */
[----:B------:R-:W-:Y:S01]  /*aa40*/  IMAD R35, R78, R35, RZ ;  /* 0x000000234e237224 */ /* 0x000fe200078e02ff */
[----:B------:R-:W-:Y:S01]  /*aa50*/  MOV R3, R123 ;  /* 0x0000007b00037202 */ /* 0x000fe20000000f00 */
[----:B------:R-:W-:Y:S01]  /*aa60*/  IMAD R29, R0, R82, R29 ;  /* 0x00000052001d7224 */ /* 0x000fe200078e021d */
[----:B------:R-:W-:Y:S01]  /*aa70*/  I2IP.S8.S32.SAT R18, R25, R24, R18 ;  /* 0x0000001819127239 */ /* 0x000fe20000001412 */
[-C--:B------:R-:W-:Y:S01]  /*aa80*/  IMAD R30, R5, R82.reuse, R30 ;  /* 0x00000052051e7224 */ /* 0x080fe200078e021e */
[----:B------:R-:W-:Y:S01]  /*aa90*/  SHF.R.S32.HI R0, RZ, 0x18, R122 ;  /* 0x00000018ff007819 */ /* 0x000fe2000001147a */
[----:B------:R-:W-:Y:S01]  /*aaa0*/  IMAD R35, R90, R82, R35 ;  /* 0x000000525a237224 */ /* 0x000fe200078e0223 */
[----:B------:R-:W-:Y:S01]  /*aab0*/  MOV R5, R120 ;  /* 0x0000007800057202 */ /* 0x000fe20000000f00 */
[----:B------:R-:W-:Y:S01]  /*aac0*/  IMAD R32, R3, R82, R32 ;  /* 0x0000005203207224 */ /* 0x000fe200078e0220 */
[----:B------:R-:W-:Y:S01]  /*aad0*/  SHF.R.S32.HI R3, RZ, 0x18, R121 ;  /* 0x00000018ff037819 */ /* 0x000fe20000011479 */
[C---:B------:R-:W-:Y:S01]  /*aae0*/  IMAD R34, R78.reuse, R38, RZ ;  /* 0x000000264e227224 */ /* 0x040fe200078e02ff */
[----:B------:R-:W-:Y:S01]  /*aaf0*/  I2IP.S8.S32.SAT R19, R35, R30, RZ ;  /* 0x0000001e23137239 */ /* 0x000fe200000014ff */
[----:B------:R-:W-:Y:S01]  /*ab00*/  IMAD R39, R78, R39, RZ ;  /* 0x000000274e277224 */ /* 0x000fe200078e02ff */
[----:B------:R-:W-:Y:S01]  /*ab10*/  SHF.R.S32.HI R98, RZ, 0x18, R99 ;  /* 0x00000018ff627819 */ /* 0x000fe20000011463 */
[----:B------:R-:W-:Y:S01]  /*ab20*/  IMAD R33, R0, R82, R33 ;  /* 0x0000005200217224 */ /* 0x000fe200078e0221 */
[----:B------:R-:W-:Y:S01]  /*ab30*/  I2IP.S8.S32.SAT R19, R29, R28, R19 ;  /* 0x0000001c1d137239 */ /* 0x000fe20000001413 */
[-C--:B------:R-:W-:Y:S01]  /*ab40*/  IMAD R34, R3, R82.reuse, R34 ;  /* 0x0000005203227224 */ /* 0x080fe200078e0222 */
[----:B------:R-:W-:Y:S01]  /*ab50*/  SHF.R.S32.HI R0, RZ, 0x18, R119 ;  /* 0x00000018ff007819 */ /* 0x000fe20000011477 */
[----:B------:R-:W-:Y:S01]  /*ab60*/  IMAD R39, R91, R82, R39 ;  /* 0x000000525b277224 */ /* 0x000fe200078e0227 */
[----:B------:R-:W-:Y:S01]  /*ab70*/  MOV R3, R117 ;  /* 0x0000007500037202 */ /* 0x000fe20000000f00 */
[C---:B------:R-:W-:Y:S01]  /*ab80*/  IMAD R38, R78.reuse, R42, RZ ;  /* 0x0000002a4e267224 */ /* 0x040fe200078e02ff */
[----:B------:R1:W-:Y:S01]  /*ab90*/  STS.128 [R172+0xa200], R16 ;  /* 0x00a20010ac007388 */ /* 0x0003e20000000c00 */
        /* <DEDUP_REMOVED lines=8> */
[-C--:B------:R-:W-:Y:S01]  /*ac20*/  IMAD R43, R92, R82.reuse, R43 ;  /* 0x000000525c2b7224 */ /* 0x080fe200078e022b */
[----:B------:R-:W-:Y:S01]  /*ac30*/  SHF.R.S32.HI R7, RZ, 0x18, R112 ;  /* 0x00000018ff077819 */ /* 0x000fe20000011470 */
[----:B------:R-:W-:Y:S01]  /*ac40*/  IMAD R40, R3, R82, R40 ;  /* 0x0000005203287224 */ /* 0x000fe200078e0228 */
[----:B------:R-:W-:Y:S01]  /*ac50*/  SHF.R.S32.HI R3, RZ, 0x18, R115 ;  /* 0x00000018ff037819 */ /* 0x000fe20000011473 */
[C---:B------:R-:W-:Y:S01]  /*ac60*/  IMAD R42, R78.reuse, R46, RZ ;  /* 0x0000002e4e2a7224 */ /* 0x040fe200078e02ff */
[----:B------:R-:W-:Y:S01]  /*ac70*/  I2IP.S8.S32.SAT R38, R43, R38, RZ ;  /* 0x000000262b267239 */ /* 0x000fe200000014ff */
[----:B------:R-:W-:Y:S01]  /*ac80*/  IMAD R47, R78, R47, RZ ;  /* 0x0000002f4e2f7224 */ /* 0x000fe200078e02ff */
[----:B------:R-:W-:Y:S01]  /*ac90*/  SHF.L.U32 R100, R99, 0x8, RZ ;  /* 0x0000000863647819 */ /* 0x000fe200000006ff */
[----:B------:R-:W-:Y:S01]  /*aca0*/  IMAD R41, R0, R82, R41 ;  /* 0x0000005200297224 */ /* 0x000fe200078e0229 */
[----:B------:R-:W-:Y:S01]  /*acb0*/  I2IP.S8.S32.SAT R33, R37, R36, R38 ;  /* 0x0000002425217239 */ /* 0x000fe20000001426 */
[-C--:B------:R-:W-:Y:S01]  /*acc0*/  IMAD R42, R3, R82.reuse, R42 ;  /* 0x00000052032a7224 */ /* 0x080fe200078e022a */
[----:B------:R-:W-:Y:S01]  /*acd0*/  SHF.R.S32.HI R0, RZ, 0x18, R113 ;  /* 0x00000018ff007819 */ /* 0x000fe20000011471 */
[----:B------:R-:W-:Y:S01]  /*ace0*/  IMAD R47, R93, R82, R47 ;  /* 0x000000525d2f7224 */ /* 0x000fe200078e022f */
[----:B------:R-:W-:Y:S01]  /*acf0*/  IADD3 R76, PT, PT, R76, 0x1, RZ ;  /* 0x000000014c4c7810 */ /* 0x000fe20007ffe0ff */
[C---:B------:R-:W-:Y:S02]  /*ad00*/  IMAD R46, R78.reuse, R50, RZ ;  /* 0x000000324e2e7224 */ /* 0x040fe400078e02ff */
        /* <DEDUP_REMOVED lines=8> */
[----:B------:R-:W-:Y:S02]  /*ad90*/  IMAD.MOV.U32 R3, RZ, RZ, R111 ;  /* 0x000000ffff037224 */ /* 0x000fe400078e006f */
[-C--:B------:R-:W-:Y:S02]  /*ada0*/  IMAD R51, R94, R82.reuse, R51 ;  /* 0x000000525e337224 */ /* 0x080fe400078e0233 */
[----:B------:R-:W-:Y:S01]  /*adb0*/  IMAD R48, R3, R82, R48 ;  /* 0x0000005203307224 */ /* 0x000fe200078e0230 */
[----:B------:R-:W-:Y:S01]  /*adc0*/  SHF.R.S32.HI R3, RZ, 0x18, R109 ;  /* 0x00000018ff037819 */ /* 0x000fe2000001146d */
[C---:B------:R-:W-:Y:S01]  /*add0*/  IMAD R50, R78.reuse, R54, RZ ;  /* 0x000000364e327224 */ /* 0x040fe200078e02ff */
[----:B------:R-:W-:Y:S01]  /*ade0*/  I2IP.S8.S32.SAT R35, R51, R46, RZ ;  /* 0x0000002e33237239 */ /* 0x000fe200000014ff */
[----:B------:R-:W-:Y:S02]  /*adf0*/  IMAD R55, R78, R55, RZ ;  /* 0x000000374e377224 */ /* 0x000fe400078e02ff */
[----:B------:R-:W-:Y:S01]  /*ae00*/  IMAD R49, R0, R82, R49 ;  /* 0x0000005200317224 */ /* 0x000fe200078e0231 */
[----:B------:R-:W-:Y:S01]  /*ae10*/  I2IP.S8.S32.SAT R35, R45, R44, R35 ;  /* 0x0000002c2d237239 */ /* 0x000fe20000001423 */
[-C--:B------:R-:W-:Y:S01]  /*ae20*/  IMAD R50, R3, R82.reuse, R50 ;  /* 0x0000005203327224 */ /* 0x080fe200078e0232 */
[----:B------:R-:W-:Y:S01]  /*ae30*/  SHF.R.S32.HI R0, RZ, 0x18, R107 ;  /* 0x00000018ff007819 */ /* 0x000fe2000001146b */
[----:B------:R-:W-:Y:S01]  /*ae40*/  IMAD R55, R95, R82, R55 ;  /* 0x000000525f377224 */ /* 0x000fe200078e0237 */
[----:B------:R-:W-:Y:S01]  /*ae50*/  SHF.R.S32.HI R3, RZ, 0x18, R106 ;  /* 0x00000018ff037819 */ /* 0x000fe2000001146a */
        /* <DEDUP_REMOVED lines=11> */
[----:B------:R-:W-:Y:S01]  /*af10*/  SHF.R.S32.HI R3, RZ, 0x18, R103 ;  /* 0x00000018ff037819 */ /* 0x000fe20000011467 */
[----:B------:R-:W-:Y:S02]  /*af20*/  IMAD R58, R78, R62, RZ ;  /* 0x0000003e4e3a7224 */ /* 0x000fe400078e02ff */
[----:B------:R-:W-:Y:S01]  /*af30*/  IMAD R56, R5, R82, R56 ;  /* 0x0000005205387224 */ /* 0x000fe200078e0238 */
[----:B------:R-:W-:Y:S01]  /*af40*/  MOV R5, R102 ;  /* 0x0000006600057202 */ /* 0x000fe20000000f00 */
[----:B------:R-:W-:Y:S01]  /*af50*/  IMAD R57, R0, R82, R57 ;  /* 0x0000005200397224 */ /* 0x000fe200078e0239 */
[----:B------:R-:W-:Y:S01]  /*af60*/  SHF.R.S32.HI R0, RZ, 0x18, R101 ;  /* 0x00000018ff007819 */ /* 0x000fe20000011465 */
[C---:B------:R-:W-:Y:S01]  /*af70*/  IMAD R63, R78.reuse, R63, RZ ;  /* 0x0000003f4e3f7224 */ /* 0x040fe200078e02ff */
[----:B------:R-:W-:Y:S01]  /*af80*/  I2IP.S8.S32.SAT R54, R59, R54, RZ ;  /* 0x000000363b367239 */ /* 0x000fe200000014ff */
[-C--:B------:R-:W-:Y:S01]  /*af90*/  IMAD R58, R3, R82.reuse, R58 ;  /* 0x00000052033a7224 */ /* 0x080fe200078e023a */
[----:B------:R-:W-:Y:S01]  /*afa0*/  SHF.R.S32.HI R3, RZ, 0x18, R100 ;  /* 0x00000018ff037819 */ /* 0x000fe20000011464 */
[----:B------:R-:W-:Y:S01]  /*afb0*/  IMAD R63, R97, R82, R63 ;  /* 0x00000052613f7224 */ /* 0x000fe200078e023f */
[----:B------:R-:W-:Y:S01]  /*afc0*/  I2IP.S8.S32.SAT R49, R53, R52, R54 ;  /* 0x0000003435317239 */ /* 0x000fe20000001436 */
        /* <DEDUP_REMOVED lines=28> */
.L_x_124:
[----:B------:R-:W-:Y:S05]  /*b190*/  BSYNC.RECONVERGENT B0 ;  /* 0x0000000000007941 */ /* 0x000fea0003800200 */
.L_x_123:
[----:B------:R-:W-:Y:S01]  /*b1a0*/  BAR.SYNC.DEFER_BLOCKING 0x1, 0x80 ;  /* 0x0042000000007b1d */ /* 0x000fe20000010000 */
[----:B------:R-:W-:Y:S01]  /*b1b0*/  ISETP.NE.AND P2, PT, R168, RZ, PT ;  /* 0x000000ffa800720c */ /* 0x000fe20003f45270 */
[----:B------:R-:W-:Y:S01]  /*b1c0*/  IMAD.IADD R20, R75, 0x1, R150 ;  /* 0x000000014b147824 */ /* 0x000fe200078e0296 */
[----:B------:R-:W-:Y:S01]  /*b1d0*/  ISETP.NE.AND P0, PT, R169, 0x2, PT ;  /* 0x00000002a900780c */ /* 0x000fe20003f05270 */
[----:B------:R-:W-:Y:S01]  /*b1e0*/  IMAD.IADD R21, R77, 0x1, R152 ;  /* 0x000000014d157824 */ /* 0x000fe200078e0298 */
[----:B------:R-:W-:Y:S02]  /*b1f0*/  ISETP.NE.AND P1, PT, R76, 0x2, PT ;  /* 0x000000024c00780c */ /* 0x000fe40003f25270 */
[----:B------:R-:W-:Y:S02]  /*b200*/  SEL R0, RZ, 0x1, P0 ;  /* 0x00000001ff007807 */ /* 0x000fe40000000000 */
[----:B------:R-:W-:Y:S02]  /*b210*/  SEL R3, RZ, 0x1, P1 ;  /* 0x00000001ff037807 */ /* 0x000fe40000800000 */
[----:B------:R-:W-:Y:S02]  /*b220*/  LOP3.LUT R161, R161, R0, RZ, 0x3c, !PT ;  /* 0x00000000a1a17212 */ /* 0x000fe400078e3cff */
[----:B------:R-:W-:Y:S02]  /*b230*/  LOP3.LUT R162, R162, R3, RZ, 0x3c, !PT ;  /* 0x00000003a2a27212 */ /* 0x000fe400078e3cff */
[----:B------:R-:W-:Y:S02]  /*b240*/  @P2 R2UR UR36, R158 ;  /* 0x000000009e2422ca */ /* 0x000fe400000e0000 */
[----:B------:R-:W-:Y:S02]  /*b250*/  SEL R169, R169, RZ, P0 ;  /* 0x000000ffa9a97207 */ /* 0x000fe40000000000 */
[----:B------:R-:W-:Y:S01]  /*b260*/  SEL R76, R76, RZ, P1 ;  /* 0x000000ff4c4c7207 */ /* 0x000fe20000800000 */
[----:B------:R-:W-:Y:S10]  /*b270*/  @P2 BRA `(.L_x_125) ;  /* 0xffffff9800a82947 */ /* 0x000ff4000383ffff */
[----:B------:R-:W-:Y:S05]  /*b280*/  EXIT ;  /* 0x000000000000794d */ /* 0x000fea0003800000 */
.L_x_19:
[----:B--2---:R2:W1:Y:S02]  /*b290*/  SYNCS.PHASECHK.TRANS64.TRYWAIT P0, [R3+URZ+0x110], R2 ;  /* 0x00011002030075a7 */ /* 0x00446400080011ff */
[----:B-1----:R-:W-:Y:S05]  /*b2a0*/  @!P0 NANOSLEEP.SYNCS 0x989680 ;  /* 0x009896800000895d */ /* 0x002fea0003900000 */
[----:B------:R-:W1:Y:S02]  /*b2b0*/  @!P0 SYNCS.PHASECHK.TRANS64 P0, [R3+URZ+0x110], R2 ;  /* 0x00011002030085a7 */ /* 0x000e6400080010ff */
[----:B-1----:R-:W-:Y:S05]  /*b2c0*/  @!P0 BRA `(.L_x_19) ;  /* 0xfffffffc00f08947 */ /* 0x002fea000383ffff */
[----:B------:R-:W-:Y:S05]  /*b2d0*/  BRA `(.L_x_126) ;  /* 0xffffff6000cc7947 */ /* 0x000fea000383ffff */
.L_x_22:
[----:B-1----:R-:W-:-:S07]  /*b2e0*/  MOV R2, UR33 ;  /* 0x0000002100027c02 */ /* 0x002fce0008000f00 */
.L_x_127:
[----:B-1----:R1:W2:Y:S02]  /*b2f0*/  SYNCS.PHASECHK.TRANS64.TRYWAIT P0, [R2+URZ+0x38], R5 ;  /* 0x00003805020075a7 */ /* 0x0022a400080011ff */
[----:B--2---:R-:W-:Y:S05]  /*b300*/  @!P0 NANOSLEEP.SYNCS 0x989680 ;  /* 0x009896800000895d */ /* 0x004fea0003900000 */
[----:B------:R-:W2:Y:S02]  /*b310*/  @!P0 SYNCS.PHASECHK.TRANS64 P0, [R2+URZ+0x38], R5 ;  /* 0x00003805020085a7 */ /* 0x000ea400080010ff */
[----:B--2---:R-:W-:Y:S05]  /*b320*/  @!P0 BRA `(.L_x_127) ;  /* 0xfffffffc00f08947 */ /* 0x004fea000383ffff */
[----:B------:R-:W-:Y:S05]  /*b330*/  BRA `(.L_x_21) ;  /* 0xffffff6400207947 */ /* 0x000fea000383ffff */
.L_x_28:
[----:B-1----:R-:W-:-:S07]  /*b340*/  MOV R2, UR25 ;  /* 0x0000001900027c02 */ /* 0x002fce0008000f00 */
.L_x_128:
[----:B-1----:R1:W2:Y:S02]  /*b350*/  SYNCS.PHASECHK.TRANS64.TRYWAIT P0, [R2+URZ+0x38], R5 ;  /* 0x00003805020075a7 */ /* 0x0022a400080011ff */
[----:B--2---:R-:W-:Y:S05]  /*b360*/  @!P0 NANOSLEEP.SYNCS 0x989680 ;  /* 0x009896800000895d */ /* 0x004fea0003900000 */
[----:B------:R-:W2:Y:S02]  /*b370*/  @!P0 SYNCS.PHASECHK.TRANS64 P0, [R2+URZ+0x38], R5 ;  /* 0x00003805020085a7 */ /* 0x000ea400080010ff */
[----:B--2---:R-:W-:Y:S05]  /*b380*/  @!P0 BRA `(.L_x_128) ;  /* 0xfffffffc00f08947 */ /* 0x004fea000383ffff */
[----:B------:R-:W-:Y:S05]  /*b390*/  BRA `(.L_x_27) ;  /* 0xffffff6400e07947 */ /* 0x000fea000383ffff */
.L_x_32:
[----:B-1----:R1:W2:Y:S02]  /*b3a0*/  SYNCS.PHASECHK.TRANS64.TRYWAIT P0, [R2+URZ+0xc0], R3 ;  /* 0x0000c003020075a7 */ /* 0x0022a400080011ff */
[----:B--2---:R-:W-:Y:S05]  /*b3b0*/  @!P0 NANOSLEEP.SYNCS 0x989680 ;  /* 0x009896800000895d */ /* 0x004fea0003900000 */
[----:B------:R-:W2:Y:S02]  /*b3c0*/  @!P0 SYNCS.PHASECHK.TRANS64 P0, [R2+URZ+0xc0], R3 ;  /* 0x0000c003020085a7 */ /* 0x000ea400080010ff */
[----:B--2---:R-:W-:Y:S05]  /*b3d0*/  @!P0 BRA `(.L_x_32) ;  /* 0xfffffffc00f08947 */ /* 0x004fea000383ffff */
[----:B------:R-:W-:Y:S05]  /*b3e0*/  BRA `(.L_x_129) ;  /* 0xffffff6800847947 */ /* 0x000fea000383ffff */
.L_x_36:
[----:B----4-:R-:W-:-:S07]  /*b3f0*/  MOV R0, UR5 ;  /* 0x0000000500007c02 */ /* 0x010fce0008000f00 */
.L_x_130:
[----:B-1----:R1:W2:Y:S02]  /*b400*/  SYNCS.PHASECHK.TRANS64.TRYWAIT P0, [R0+URZ], R3 ;  /* 0x00000003000075a7 */ /* 0x0022a400080011ff */
[----:B--2---:R-:W-:Y:S05]  /*b410*/  @!P0 NANOSLEEP.SYNCS 0x989680 ;  /* 0x009896800000895d */ /* 0x004fea0003900000 */
[----:B------:R-:W2:Y:S02]  /*b420*/  @!P0 SYNCS.PHASECHK.TRANS64 P0, [R0+URZ], R3 ;  /* 0x00000003000085a7 */ /* 0x000ea400080010ff */
[----:B--2---:R-:W-:Y:S05]  /*b430*/  @!P0 BRA `(.L_x_130) ;  /* 0xfffffffc00f08947 */ /* 0x004fea000383ffff */
[----:B------:R-:W-:Y:S05]  /*b440*/  BRA `(.L_x_131) ;  /* 0xffffff6c00f47947 */ /* 0x000fea000383ffff */
.L_x_37:
[----:B----4-:R-:W-:-:S07]  /*b450*/  MOV R0, UR5 ;  /* 0x0000000500007c02 */ /* 0x010fce0008000f00 */
.L_x_132:
[----:B-1----:R1:W2:Y:S02]  /*b460*/  SYNCS.PHASECHK.TRANS64.TRYWAIT P0, [R0+URZ], R3 ;  /* 0x00000003000075a7 */ /* 0x0022a400080011ff */
[----:B--2---:R-:W-:Y:S05]  /*b470*/  @!P0 NANOSLEEP.SYNCS 0x989680 ;  /* 0x009896800000895d */ /* 0x004fea0003900000 */
[----:B------:R-:W2:Y:S02]  /*b480*/  @!P0 SYNCS.PHASECHK.TRANS64 P0, [R0+URZ], R3 ;  /* 0x00000003000085a7 */ /* 0x000ea400080010ff */
[----:B--2---:R-:W-:Y:S05]  /*b490*/  @!P0 BRA `(.L_x_132) ;  /* 0xfffffffc00f08947 */ /* 0x004fea000383ffff */
[----:B------:R-:W-:Y:S05]  /*b4a0*/  BRA `(.L_x_133) ;  /* 0xffffff7000007947 */ /* 0x000fea000383ffff */
.L_x_38:
[----:B----4-:R-:W-:-:S07]  /*b4b0*/  MOV R0, UR5 ;  /* 0x0000000500007c02 */ /* 0x010fce0008000f00 */
.L_x_134:
[----:B-1----:R1:W2:Y:S02]  /*b4c0*/  SYNCS.PHASECHK.TRANS64.TRYWAIT P0, [R0+URZ], R3 ;  /* 0x00000003000075a7 */ /* 0x0022a400080011ff */
[----:B--2---:R-:W-:Y:S05]  /*b4d0*/  @!P0 NANOSLEEP.SYNCS 0x989680 ;  /* 0x009896800000895d */ /* 0x004fea0003900000 */
[----:B------:R-:W2:Y:S02]  /*b4e0*/  @!P0 SYNCS.PHASECHK.TRANS64 P0, [R0+URZ], R3 ;  /* 0x00000003000085a7 */ /* 0x000ea400080010ff */
[----:B--2---:R-:W-:Y:S05]  /*b4f0*/  @!P0 BRA `(.L_x_134) ;  /* 0xfffffffc00f08947 */ /* 0x004fea000383ffff */
[----:B------:R-:W-:Y:S05]  /*b500*/  BRA `(.L_x_135) ;  /* 0xffffff70000c7947 */ /* 0x000fea000383ffff */
.L_x_39:
[----:B----4-:R-:W-:-:S07]  /*b510*/  MOV R0, UR5 ;  /* 0x0000000500007c02 */ /* 0x010fce0008000f00 */
.L_x_136:
[----:B-1----:R1:W2:Y:S02]  /*b520*/  SYNCS.PHASECHK.TRANS64.TRYWAIT P0, [R0+URZ], R3 ;  /* 0x00000003000075a7 */ /* 0x0022a400080011ff */
[----:B--2---:R-:W-:Y:S05]  /*b530*/  @!P0 NANOSLEEP.SYNCS 0x989680 ;  /* 0x009896800000895d */ /* 0x004fea0003900000 */
[----:B------:R-:W2:Y:S02]  /*b540*/  @!P0 SYNCS.PHASECHK.TRANS64 P0, [R0+URZ], R3 ;  /* 0x00000003000085a7 */ /* 0x000ea400080010ff */
[----:B--2---:R-:W-:Y:S05]  /*b550*/  @!P0 BRA `(.L_x_136) ;  /* 0xfffffffc00f08947 */ /* 0x004fea000383ffff */
[----:B------:R-:W-:Y:S05]  /*b560*/  BRA `(.L_x_137) ;  /* 0xffffff7000187947 */ /* 0x000fea000383ffff */
.L_x_40:
[----:B----4-:R-:W-:-:S07]  /*b570*/  MOV R0, UR5 ;  /* 0x0000000500007c02 */ /* 0x010fce0008000f00 */
.L_x_138:
[----:B-1----:R1:W2:Y:S02]  /*b580*/  SYNCS.PHASECHK.TRANS64.TRYWAIT P0, [R0+URZ], R3 ;  /* 0x00000003000075a7 */ /* 0x0022a400080011ff */
[----:B--2---:R-:W-:Y:S05]  /*b590*/  @!P0 NANOSLEEP.SYNCS 0x989680 ;  /* 0x009896800000895d */ /* 0x004fea0003900000 */
[----:B------:R-:W2:Y:S02]  /*b5a0*/  @!P0 SYNCS.PHASECHK.TRANS64 P0, [R0+URZ], R3 ;  /* 0x00000003000085a7 */ /* 0x000ea400080010ff */
[----:B--2---:R-:W-:Y:S05]  /*b5b0*/  @!P0 BRA `(.L_x_138) ;  /* 0xfffffffc00f08947 */ /* 0x004fea000383ffff */
[----:B------:R-:W-:Y:S05]  /*b5c0*/  BRA `(.L_x_139) ;  /* 0xffffff7000247947 */ /* 0x000fea000383ffff */
.L_x_41:
[----:B----4-:R-:W-:-:S07]  /*b5d0*/  MOV R0, UR5 ;  /* 0x0000000500007c02 */ /* 0x010fce0008000f00 */
.L_x_140:
[----:B-1----:R1:W2:Y:S02]  /*b5e0*/  SYNCS.PHASECHK.TRANS64.TRYWAIT P0, [R0+URZ], R3 ;  /* 0x00000003000075a7 */ /* 0x0022a400080011ff */
[----:B--2---:R-:W-:Y:S05]  /*b5f0*/  @!P0 NANOSLEEP.SYNCS 0x989680 ;  /* 0x009896800000895d */ /* 0x004fea0003900000 */
[----:B------:R-:W2:Y:S02]  /*b600*/  @!P0 SYNCS.PHASECHK.TRANS64 P0, [R0+URZ], R3 ;  /* 0x00000003000085a7 */ /* 0x000ea400080010ff */
[----:B--2---:R-:W-:Y:S05]  /*b610*/  @!P0 BRA `(.L_x_140) ;  /* 0xfffffffc00f08947 */ /* 0x004fea000383ffff */
[----:B------:R-:W-:Y:S05]  /*b620*/  BRA `(.L_x_141) ;  /* 0xffffff7000307947 */ /* 0x000fea000383ffff */
.L_x_44:
[----:B-1----:R1:W2:Y:S02]  /*b630*/  SYNCS.PHASECHK.TRANS64.TRYWAIT P0, [R0+URZ+0x100], R5 ;  /* 0x00010005000075a7 */ /* 0x0022a400080011ff */
[----:B--2---:R-:W-:Y:S05]  /*b640*/  @!P0 NANOSLEEP.SYNCS 0x989680 ;  /* 0x009896800000895d */ /* 0x004fea0003900000 */
[----:B------:R-:W2:Y:S02]  /*b650*/  @!P0 SYNCS.PHASECHK.TRANS64 P0, [R0+URZ+0x100], R5 ;  /* 0x00010005000085a7 */ /* 0x000ea400080010ff */
[----:B--2---:R-:W-:Y:S05]  /*b660*/  @!P0 BRA `(.L_x_44) ;  /* 0xfffffffc00f08947 */ /* 0x004fea000383ffff */
[----:B------:R-:W-:Y:S05]  /*b670*/  BRA `(.L_x_142) ;  /* 0xffffff70008c7947 */ /* 0x000fea000383ffff */
.L_x_45:
[----:B------:R-:W-:-:S07]  /*b680*/  MOV R0, UR5 ;  /* 0x0000000500007c02 */ /* 0x000fce0008000f00 */
.L_x_143:
[----:B-1----:R1:W2:Y:S02]  /*b690*/  SYNCS.PHASECHK.TRANS64.TRYWAIT P0, [R0+URZ+0xd0], R5 ;  /* 0x0000d005000075a7 */ /* 0x0022a400080011ff */
[----:B--2---:R-:W-:Y:S05]  /*b6a0*/  @!P0 NANOSLEEP.SYNCS 0x989680 ;  /* 0x009896800000895d */ /* 0x004fea0003900000 */
[----:B------:R-:W2:Y:S02]  /*b6b0*/  @!P0 SYNCS.PHASECHK.TRANS64 P0, [R0+URZ+0xd0], R5 ;  /* 0x0000d005000085a7 */ /* 0x000ea400080010ff */
[----:B--2---:R-:W-:Y:S05]  /*b6c0*/  @!P0 BRA `(.L_x_143) ;  /* 0xfffffffc00f08947 */ /* 0x004fea000383ffff */
[----:B------:R-:W-:Y:S05]  /*b6d0*/  BRA `(.L_x_144) ;  /* 0xffffff70009c7947 */ /* 0x000fea000383ffff */
.L_x_46:
[----:B-1----:R1:W2:Y:S02]  /*b6e0*/  SYNCS.PHASECHK.TRANS64.TRYWAIT P1, [R0+URZ+0xc0], R5 ;  /* 0x0000c005000075a7 */ /* 0x0022a400080211ff */
[----:B--2---:R-:W-:Y:S05]  /*b6f0*/  @!P1 NANOSLEEP.SYNCS 0x989680 ;  /* 0x009896800000995d */ /* 0x004fea0003900000 */
[----:B------:R-:W2:Y:S02]  /*b700*/  @!P1 SYNCS.PHASECHK.TRANS64 P1, [R0+URZ+0xc0], R5 ;  /* 0x0000c005000095a7 */ /* 0x000ea400080210ff */
[----:B--2---:R-:W-:Y:S05]  /*b710*/  @!P1 BRA `(.L_x_46) ;  /* 0xfffffffc00f09947 */ /* 0x004fea000383ffff */
[----:B------:R-:W-:Y:S05]  /*b720*/  BRA `(.L_x_145) ;  /* 0xffffff7000cc7947 */ /* 0x000fea000383ffff */
.L_x_49:
[----:B------:R-:W-:-:S07]  /*b730*/  MOV R0, UR5 ;  /* 0x0000000500007c02 */ /* 0x000fce0008000f00 */
.L_x_146:
[----:B-1----:R1:W2:Y:S02]  /*b740*/  SYNCS.PHASECHK.TRANS64.TRYWAIT P0, [R0+URZ+0xd0], R3 ;  /* 0x0000d003000075a7 */ /* 0x0022a400080011ff */
[----:B--2---:R-:W-:Y:S05]  /*b750*/  @!P0 NANOSLEEP.SYNCS 0x989680 ;  /* 0x009896800000895d */ /* 0x004fea0003900000 */
[----:B------:R-:W2:Y:S02]  /*b760*/  @!P0 SYNCS.PHASECHK.TRANS64 P0, [R0+URZ+0xd0], R3 ;  /* 0x0000d003000085a7 */ /* 0x000ea400080010ff */
[----:B--2---:R-:W-:Y:S05]  /*b770*/  @!P0 BRA `(.L_x_146) ;  /* 0xfffffffc00f08947 */ /* 0x004fea000383ffff */
[----:B------:R-:W-:Y:S05]  /*b780*/  BRA `(.L_x_48) ;  /* 0xffffff7400207947 */ /* 0x000fea000383ffff */
.L_x_56:
[----:B-1----:R1:W2:Y:S02]  /*b790*/  SYNCS.PHASECHK.TRANS64.TRYWAIT P1, [R0+URZ+0xc0], R5 ;  /* 0x0000c005000075a7 */ /* 0x0022a400080211ff */
[----:B--2---:R-:W-:Y:S05]  /*b7a0*/  @!P1 NANOSLEEP.SYNCS 0x989680 ;  /* 0x009896800000995d */ /* 0x004fea0003900000 */
[----:B------:R-:W2:Y:S02]  /*b7b0*/  @!P1 SYNCS.PHASECHK.TRANS64 P1, [R0+URZ+0xc0], R5 ;  /* 0x0000c005000095a7 */ /* 0x000ea400080210ff */
[----:B--2---:R-:W-:Y:S05]  /*b7c0*/  @!P1 BRA `(.L_x_56) ;  /* 0xfffffffc00f09947 */ /* 0x004fea000383ffff */
[----:B------:R-:W-:Y:S05]  /*b7d0*/  BRA `(.L_x_147) ;  /* 0xffffff78007c7947 */ /* 0x000fea000383ffff */
.L_x_57:
[----:B------:R-:W-:-:S07]  /*b7e0*/  MOV R3, UR8 ;  /* 0x0000000800037c02 */ /* 0x000fce0008000f00 */
.L_x_148:
[----:B-1----:R1:W2:Y:S02]  /*b7f0*/  SYNCS.PHASECHK.TRANS64.TRYWAIT P0, [R3+URZ+0xf0], R0 ;  /* 0x0000f000030075a7 */ /* 0x0022a400080011ff */
[----:B--2---:R-:W-:Y:S05]  /*b800*/  @!P0 NANOSLEEP.SYNCS 0x989680 ;  /* 0x009896800000895d */ /* 0x004fea0003900000 */
[----:B------:R-:W2:Y:S02]  /*b810*/  @!P0 SYNCS.PHASECHK.TRANS64 P0, [R3+URZ+0xf0], R0 ;  /* 0x0000f000030085a7 */ /* 0x000ea400080010ff */
[----:B--2---:R-:W-:Y:S05]  /*b820*/  @!P0 BRA `(.L_x_148) ;  /* 0xfffffffc00f08947 */ /* 0x004fea000383ffff */
[----:B------:R-:W-:Y:S05]  /*b830*/  BRA `(.L_x_149) ;  /* 0xffffff7800b47947 */ /* 0x000fea000383ffff */
.L_x_60:
[----:B------:R-:W-:Y:S07]  /*b840*/  MOV R0, UR7 ;  /* 0x0000000700007c02 */ /* 0x000fee0008000f00 */
.L_x_150:
[----:B-1----:R1:W2:Y:S02]  /*b850*/  SYNCS.PHASECHK.TRANS64.TRYWAIT P0, [R0+URZ], R3 ;  /* 0x00000003000075a7 */ /* 0x0022a400080011ff */
[----:B--2---:R-:W-:Y:S05]  /*b860*/  @!P0 NANOSLEEP.SYNCS 0x989680 ;  /* 0x009896800000895d */ /* 0x004fea0003900000 */
[----:B------:R-:W2:Y:S02]  /*b870*/  @!P0 SYNCS.PHASECHK.TRANS64 P0, [R0+URZ], R3 ;  /* 0x00000003000085a7 */ /* 0x000ea400080010ff */
[----:B--2---:R-:W-:Y:S05]  /*b880*/  @!P0 BRA `(.L_x_150) ;  /* 0xfffffffc00f08947 */ /* 0x004fea000383ffff */
[----:B------:R-:W-:Y:S05]  /*b890*/  BRA `(.L_x_59) ;  /* 0xffffff7800d07947 */ /* 0x000fea000383ffff */
.L_x_63:
[----:B------:R-:W-:-:S07]  /*b8a0*/  MOV R0, UR5 ;  /* 0x0000000500007c02 */ /* 0x000fce0008000f00 */
.L_x_151:
[----:B--2---:R2:W3:Y:S02]  /*b8b0*/  SYNCS.PHASECHK.TRANS64.TRYWAIT P0, [R0+URZ], R3 ;  /* 0x00000003000075a7 */ /* 0x0044e400080011ff */
[----:B---3--:R-:W-:Y:S05]  /*b8c0*/  @!P0 NANOSLEEP.SYNCS 0x989680 ;  /* 0x009896800000895d */ /* 0x008fea0003900000 */
[----:B------:R-:W3:Y:S02]  /*b8d0*/  @!P0 SYNCS.PHASECHK.TRANS64 P0, [R0+URZ], R3 ;  /* 0x00000003000085a7 */ /* 0x000ee400080010ff */
[----:B---3--:R-:W-:Y:S05]  /*b8e0*/  @!P0 BRA `(.L_x_151) ;  /* 0xfffffffc00f08947 */ /* 0x008fea000383ffff */
[----:B------:R-:W-:Y:S05]  /*b8f0*/  BRA `(.L_x_152) ;  /* 0xffffff7c00847947 */ /* 0x000fea000383ffff */
.L_x_64:
[----:B------:R-:W-:-:S07]  /*b900*/  MOV R0, UR7 ;  /* 0x0000000700007c02 */ /* 0x000fce0008000f00 */
.L_x_153:
[----:B--2---:R2:W3:Y:S02]  /*b910*/  SYNCS.PHASECHK.TRANS64.TRYWAIT P0, [R0+URZ], R3 ;  /* 0x00000003000075a7 */ /* 0x0044e400080011ff */
[----:B---3--:R-:W-:Y:S05]  /*b920*/  @!P0 NANOSLEEP.SYNCS 0x989680 ;  /* 0x009896800000895d */ /* 0x008fea0003900000 */
[----:B------:R-:W3:Y:S02]  /*b930*/  @!P0 SYNCS.PHASECHK.TRANS64 P0, [R0+URZ], R3 ;  /* 0x00000003000085a7 */ /* 0x000ee400080010ff */
[----:B---3--:R-:W-:Y:S05]  /*b940*/  @!P0 BRA `(.L_x_153) ;  /* 0xfffffffc00f08947 */ /* 0x008fea000383ffff */
[----:B------:R-:W-:Y:S05]  /*b950*/  BRA `(.L_x_154) ;  /* 0xffffff7c00907947 */ /* 0x000fea000383ffff */
.L_x_69:
[----:B--2---:R2:W3:Y:S02]  /*b960*/  SYNCS.PHASECHK.TRANS64.TRYWAIT P0, [R0+URZ+0xc0], R3 ;  /* 0x0000c003000075a7 */ /* 0x0044e400080011ff */
[----:B---3--:R-:W-:Y:S05]  /*b970*/  @!P0 NANOSLEEP.SYNCS 0x989680 ;  /* 0x009896800000895d */ /* 0x008fea0003900000 */
[----:B------:R-:W3:Y:S02]  /*b980*/  @!P0 SYNCS.PHASECHK.TRANS64 P0, [R0+URZ+0xc0], R3 ;  /* 0x0000c003000085a7 */ /* 0x000ee400080010ff */
[----:B---3--:R-:W-:Y:S05]  /*b990*/  @!P0 BRA `(.L_x_69) ;  /* 0xfffffffc00f08947 */ /* 0x008fea000383ffff */
[----:B------:R-:W-:Y:S05]  /*b9a0*/  BRA `(.L_x_155) ;  /* 0xffffff80009c7947 */ /* 0x000fea000383ffff */
.L_x_72:
[----:B------:R-:W-:Y:S07]  /*b9b0*/  MOV R0, UR7 ;  /* 0x0000000700007c02 */ /* 0x000fee0008000f00 */
.L_x_156:
[----:B--2---:R2:W3:Y:S02]  /*b9c0*/  SYNCS.PHASECHK.TRANS64.TRYWAIT P0, [R0+URZ+0xb8], R3 ;  /* 0x0000b803000075a7 */ /* 0x0044e400080011ff */
[----:B---3--:R-:W-:Y:S05]  /*b9d0*/  @!P0 NANOSLEEP.SYNCS 0x989680 ;  /* 0x009896800000895d */ /* 0x008fea0003900000 */
[----:B------:R-:W3:Y:S02]  /*b9e0*/  @!P0 SYNCS.PHASECHK.TRANS64 P0, [R0+URZ+0xb8], R3 ;  /* 0x0000b803000085a7 */ /* 0x000ee400080010ff */
[----:B---3--:R-:W-:Y:S05]  /*b9f0*/  @!P0 BRA `(.L_x_156) ;  /* 0xfffffffc00f08947 */ /* 0x008fea000383ffff */
[----:B------:R-:W-:Y:S05]  /*ba00*/  BRA `(.L_x_71) ;  /* 0xffffff84007c7947 */ /* 0x000fea000383ffff */
.L_x_75:
[----:B------:R-:W-:Y:S07]  /*ba10*/  MOV R3, UR7 ;  /* 0x0000000700037c02 */ /* 0x000fee0008000f00 */
.L_x_157:
[----:B-1----:R1:W2:Y:S02]  /*ba20*/  SYNCS.PHASECHK.TRANS64.TRYWAIT P0, [R3+URZ+0x90], R12 ;  /* 0x0000900c030075a7 */ /* 0x0022a400080011ff */
[----:B--2---:R-:W-:Y:S05]  /*ba30*/  @!P0 NANOSLEEP.SYNCS 0x989680 ;  /* 0x009896800000895d */ /* 0x004fea0003900000 */
[----:B------:R-:W2:Y:S02]  /*ba40*/  @!P0 SYNCS.PHASECHK.TRANS64 P0, [R3+URZ+0x90], R12 ;  /* 0x0000900c030085a7 */ /* 0x000ea400080010ff */
[----:B--2---:R-:W-:Y:S05]  /*ba50*/  @!P0 BRA `(.L_x_157) ;  /* 0xfffffffc00f08947 */ /* 0x004fea000383ffff */
[----:B------:R-:W-:Y:S05]  /*ba60*/  BRA `(.L_x_158) ;  /* 0xffffff8400f47947 */ /* 0x000fea000383ffff */
.L_x_76:
[----:B-1----:R-:W-:Y:S07]  /*ba70*/  MOV R3, UR7 ;  /* 0x0000000700037c02 */ /* 0x002fee0008000f00 */
.L_x_159:
[----:B-1----:R1:W2:Y:S02]  /*ba80*/  SYNCS.PHASECHK.TRANS64.TRYWAIT P0, [R3+URZ+0x98], R12 ;  /* 0x0000980c030075a7 */ /* 0x0022a400080011ff */
[----:B--2---:R-:W-:Y:S05]  /*ba90*/  @!P0 NANOSLEEP.SYNCS 0x989680 ;  /* 0x009896800000895d */ /* 0x004fea0003900000 */
[----:B------:R-:W2:Y:S02]  /*baa0*/  @!P0 SYNCS.PHASECHK.TRANS64 P0, [R3+URZ+0x98], R12 ;  /* 0x0000980c030085a7 */ /* 0x000ea400080010ff */
[----:B--2---:R-:W-:Y:S05]  /*bab0*/  @!P0 BRA `(.L_x_159) ;  /* 0xfffffffc00f08947 */ /* 0x004fea000383ffff */
[----:B------:R-:W-:Y:S05]  /*bac0*/  BRA `(.L_x_160) ;  /* 0xffffff8800307947 */ /* 0x000fea000383ffff */
.L_x_77:
[----:B-1----:R-:W-:Y:S07]  /*bad0*/  MOV R3, UR7 ;  /* 0x0000000700037c02 */ /* 0x002fee0008000f00 */
.L_x_161:
[----:B-1----:R1:W2:Y:S02]  /*bae0*/  SYNCS.PHASECHK.TRANS64.TRYWAIT P0, [R3+URZ+0xa0], R12 ;  /* 0x0000a00c030075a7 */ /* 0x0022a400080011ff */
[----:B--2---:R-:W-:Y:S05]  /*baf0*/  @!P0 NANOSLEEP.SYNCS 0x989680 ;  /* 0x009896800000895d */ /* 0x004fea0003900000 */
[----:B------:R-:W2:Y:S02]  /*bb00*/  @!P0 SYNCS.PHASECHK.TRANS64 P0, [R3+URZ+0xa0], R12 ;  /* 0x0000a00c030085a7 */ /* 0x000ea400080010ff */
[----:B--2---:R-:W-:Y:S05]  /*bb10*/  @!P0 BRA `(.L_x_161) ;  /* 0xfffffffc00f08947 */ /* 0x004fea000383ffff */
[----:B------:R-:W-:Y:S05]  /*bb20*/  BRA `(.L_x_162) ;  /* 0xffffff8800787947 */ /* 0x000fea000383ffff */
.L_x_78:
[----:B------:R-:W-:Y:S07]  /*bb30*/  MOV R3, UR7 ;  /* 0x0000000700037c02 */ /* 0x000fee0008000f00 */
.L_x_163:
[----:B-1----:R1:W2:Y:S02]  /*bb40*/  SYNCS.PHASECHK.TRANS64.TRYWAIT P0, [R3+URZ+0xa8], R12 ;  /* 0x0000a80c030075a7 */ /* 0x0022a400080011ff */
[----:B--2---:R-:W-:Y:S05]  /*bb50*/  @!P0 NANOSLEEP.SYNCS 0x989680 ;  /* 0x009896800000895d */ /* 0x004fea0003900000 */
[----:B------:R-:W2:Y:S02]  /*bb60*/  @!P0 SYNCS.PHASECHK.TRANS64 P0, [R3+URZ+0xa8], R12 ;  /* 0x0000a80c030085a7 */ /* 0x000ea400080010ff */
[----:B--2---:R-:W-:Y:S05]  /*bb70*/  @!P0 BRA `(.L_x_163) ;  /* 0xfffffffc00f08947 */ /* 0x004fea000383ffff */
[----:B------:R-:W-:Y:S05]  /*bb80*/  BRA `(.L_x_164) ;  /* 0xffffff8c00007947 */ /* 0x000fea000383ffff */
.L_x_80:
[----:B------:R-:W-:-:S07]  /*bb90*/  MOV R0, UR7 ;  /* 0x0000000700007c02 */ /* 0x000fce0008000f00 */
.L_x_165:
[----:B-1----:R1:W3:Y:S02]  /*bba0*/  SYNCS.PHASECHK.TRANS64.TRYWAIT P0, [R0+URZ+0x90], R3 ;  /* 0x00009003000075a7 */ /* 0x0022e400080011ff */
[----:B---3--:R-:W-:Y:S05]  /*bbb0*/  @!P0 NANOSLEEP.SYNCS 0x989680 ;  /* 0x009896800000895d */ /* 0x008fea0003900000 */
[----:B------:R-:W3:Y:S02]  /*bbc0*/  @!P0 SYNCS.PHASECHK.TRANS64 P0, [R0+URZ+0x90], R3 ;  /* 0x00009003000085a7 */ /* 0x000ee400080010ff */
[----:B---3--:R-:W-:Y:S05]  /*bbd0*/  @!P0 BRA `(.L_x_165) ;  /* 0xfffffffc00f08947 */ /* 0x008fea000383ffff */
[----:B------:R-:W-:Y:S05]  /*bbe0*/  BRA `(.L_x_166) ;  /* 0xffffff8c00707947 */ /* 0x000fea000383ffff */
.L_x_81:
[----:B-1----:R-:W-:-:S07]  /*bbf0*/  MOV R0, UR7 ;  /* 0x0000000700007c02 */ /* 0x002fce0008000f00 */
.L_x_167:
[----:B-1----:R1:W3:Y:S02]  /*bc00*/  SYNCS.PHASECHK.TRANS64.TRYWAIT P0, [R0+URZ+0x98], R3 ;  /* 0x00009803000075a7 */ /* 0x0022e400080011ff */
[----:B---3--:R-:W-:Y:S05]  /*bc10*/  @!P0 NANOSLEEP.SYNCS 0x989680 ;  /* 0x009896800000895d */ /* 0x008fea0003900000 */
[----:B------:R-:W3:Y:S02]  /*bc20*/  @!P0 SYNCS.PHASECHK.TRANS64 P0, [R0+URZ+0x98], R3 ;  /* 0x00009803000085a7 */ /* 0x000ee400080010ff */
[----:B---3--:R-:W-:Y:S05]  /*bc30*/  @!P0 BRA `(.L_x_167) ;  /* 0xfffffffc00f08947 */ /* 0x008fea000383ffff */
[----:B------:R-:W-:Y:S05]  /*bc40*/  BRA `(.L_x_168) ;  /* 0xffffff8c00607947 */ /* 0x000fea000383ffff */
.L_x_82:
[----:B-1----:R-:W-:-:S07]  /*bc50*/  MOV R0, UR7 ;  /* 0x0000000700007c02 */ /* 0x002fce0008000f00 */
.L_x_169:
[----:B-1----:R1:W3:Y:S02]  /*bc60*/  SYNCS.PHASECHK.TRANS64.TRYWAIT P0, [R0+URZ+0xa0], R3 ;  /* 0x0000a003000075a7 */ /* 0x0022e400080011ff */
[----:B---3--:R-:W-:Y:S05]  /*bc70*/  @!P0 NANOSLEEP.SYNCS 0x989680 ;  /* 0x009896800000895d */ /* 0x008fea0003900000 */
[----:B------:R-:W3:Y:S02]  /*bc80*/  @!P0 SYNCS.PHASECHK.TRANS64 P0, [R0+URZ+0xa0], R3 ;  /* 0x0000a003000085a7 */ /* 0x000ee400080010ff */
[----:B---3--:R-:W-:Y:S05]  /*bc90*/  @!P0 BRA `(.L_x_169) ;  /* 0xfffffffc00f08947 */ /* 0x008fea000383ffff */
[----:B------:R-:W-:Y:S05]  /*bca0*/  BRA `(.L_x_170) ;  /* 0xffffff8c00507947 */ /* 0x000fea000383ffff */
.L_x_84:
[----:B--2---:R2:W4:Y:S02]  /*bcb0*/  SYNCS.PHASECHK.TRANS64.TRYWAIT P0, [R0+URZ+0xc0], R3 ;  /* 0x0000c003000075a7 */ /* 0x00452400080011ff */
[----:B----4-:R-:W-:Y:S05]  /*bcc0*/  @!P0 NANOSLEEP.SYNCS 0x989680 ;  /* 0x009896800000895d */ /* 0x010fea0003900000 */
[----:B------:R-:W4:Y:S02]  /*bcd0*/  @!P0 SYNCS.PHASECHK.TRANS64 P0, [R0+URZ+0xc0], R3 ;  /* 0x0000c003000085a7 */ /* 0x000f2400080010ff */
[----:B----4-:R-:W-:Y:S05]  /*bce0*/  @!P0 BRA `(.L_x_84) ;  /* 0xfffffffc00f08947 */ /* 0x010fea000383ffff */
[----:B------:R-:W-:Y:S05]  /*bcf0*/  BRA `(.L_x_171) ;  /* 0xffffff90001c7947 */ /* 0x000fea000383ffff */
.L_x_95:
[----:B-1----:R1:W3:Y:S02]  /*bd00*/  SYNCS.PHASECHK.TRANS64.TRYWAIT P1, [R3+URZ+0x70], R0 ;  /* 0x00007000030075a7 */ /* 0x0022e400080211ff */
[----:B---3--:R-:W-:Y:S05]  /*bd10*/  @!P1 NANOSLEEP.SYNCS 0x989680 ;  /* 0x009896800000995d */ /* 0x008fea0003900000 */
[----:B------:R-:W3:Y:S02]  /*bd20*/  @!P1 SYNCS.PHASECHK.TRANS64 P1, [R3+URZ+0x70], R0 ;  /* 0x00007000030095a7 */ /* 0x000ee400080210ff */
[----:B---3--:R-:W-:Y:S05]  /*bd30*/  @!P1 BRA `(.L_x_95) ;  /* 0xfffffffc00f09947 */ /* 0x008fea000383ffff */
[----:B------:R-:W-:Y:S05]  /*bd40*/  BRA `(.L_x_94) ;  /* 0xffffff9c00447947 */ /* 0x000fea000383ffff */
.L_x_97:
[----:B---3--:R3:W4:Y:S02]  /*bd50*/  SYNCS.PHASECHK.TRANS64.TRYWAIT P0, [R108+URZ+0xe0], R5 ;  /* 0x0000e0056c0075a7 */ /* 0x00872400080011ff */
[----:B----4-:R-:W-:Y:S05]  /*bd60*/  @!P0 NANOSLEEP.SYNCS 0x989680 ;  /* 0x009896800000895d */ /* 0x010fea0003900000 */
[----:B------:R-:W4:Y:S02]  /*bd70*/  @!P0 SYNCS.PHASECHK.TRANS64 P0, [R108+URZ+0xe0], R5 ;  /* 0x0000e0056c0085a7 */ /* 0x000f2400080010ff */
[----:B----4-:R-:W-:Y:S05]  /*bd80*/  @!P0 BRA `(.L_x_97) ;  /* 0xfffffffc00f08947 */ /* 0x010fea000383ffff */
[----:B------:R-:W-:Y:S05]  /*bd90*/  BRA `(.L_x_96) ;  /* 0xffffff9c00a07947 */ /* 0x000fea000383ffff */
.L_x_105:
[----:B--2---:R2:W3:Y:S02]  /*bda0*/  SYNCS.PHASECHK.TRANS64.TRYWAIT P0, [R118+URZ+0x70], R3 ;  /* 0x00007003760075a7 */ /* 0x0044e400080011ff */
[----:B---3--:R-:W-:Y:S05]  /*bdb0*/  @!P0 NANOSLEEP.SYNCS 0x989680 ;  /* 0x009896800000895d */ /* 0x008fea0003900000 */
[----:B------:R-:W3:Y:S02]  /*bdc0*/  @!P0 SYNCS.PHASECHK.TRANS64 P0, [R118+URZ+0x70], R3 ;  /* 0x00007003760085a7 */ /* 0x000ee400080010ff */
[----:B---3--:R-:W-:Y:S05]  /*bdd0*/  @!P0 BRA `(.L_x_105) ;  /* 0xfffffffc00f08947 */ /* 0x008fea000383ffff */
[----:B------:R-:W-:Y:S05]  /*bde0*/  BRA `(.L_x_104) ;  /* 0xffffffb000a47947 */ /* 0x000fea000383ffff */
.L_x_113:
[----:B--2---:R2:W3:Y:S02]  /*bdf0*/  SYNCS.PHASECHK.TRANS64.TRYWAIT P0, [R0+URZ+0x70], R7 ;  /* 0x00007007000075a7 */ /* 0x0044e400080011ff */
[----:B---3--:R-:W-:Y:S05]  /*be00*/  @!P0 NANOSLEEP.SYNCS 0x989680 ;  /* 0x009896800000895d */ /* 0x008fea0003900000 */
[----:B------:R-:W3:Y:S02]  /*be10*/  @!P0 SYNCS.PHASECHK.TRANS64 P0, [R0+URZ+0x70], R7 ;  /* 0x00007007000085a7 */ /* 0x000ee400080010ff */
[----:B---3--:R-:W-:Y:S05]  /*be20*/  @!P0 BRA `(.L_x_113) ;  /* 0xfffffffc00f08947 */ /* 0x008fea000383ffff */
[----:B------:R-:W-:Y:S05]  /*be30*/  BRA `(.L_x_112) ;  /* 0xffffffc400f87947 */ /* 0x000fea000383ffff */
.L_x_121:
[----:B--2---:R2:W3:Y:S02]  /*be40*/  SYNCS.PHASECHK.TRANS64.TRYWAIT P0, [R0+URZ+0x70], R5 ;  /* 0x00007005000075a7 */ /* 0x0044e400080011ff */
[----:B---3--:R-:W-:Y:S05]  /*be50*/  @!P0 NANOSLEEP.SYNCS 0x989680 ;  /* 0x009896800000895d */ /* 0x008fea0003900000 */
[----:B------:R-:W3:Y:S02]  /*be60*/  @!P0 SYNCS.PHASECHK.TRANS64 P0, [R0+URZ+0x70], R5 ;  /* 0x00007005000085a7 */ /* 0x000ee400080010ff */
[----:B---3--:R-:W-:Y:S05]  /*be70*/  @!P0 BRA `(.L_x_121) ;  /* 0xfffffffc00f08947 */ /* 0x008fea000383ffff */
[----:B------:R-:W-:Y:S05]  /*be80*/  BRA `(.L_x_120) ;  /* 0xffffffdc00587947 */ /* 0x000fea000383ffff */
        .weak           $__internal_0_$__cuda_sm10x_tcgen05_guardrail_trap_col_being_dealloced_not_returned_by_alloc
        .type           $__internal_0_$__cuda_sm10x_tcgen05_guardrail_trap_col_being_dealloced_not_returned_by_alloc,@function
        .size           $__internal_0_$__cuda_sm10x_tcgen05_guardrail_trap_col_being_dealloced_not_returned_by_alloc,($__internal_1_$__cuda_sm10x_tcgen05_guardrail_trap_phase_invalid_during_alloc - $__internal_0_$__cuda_sm10x_tcgen05_guardrail_trap_col_being_dealloced_not_returned_by_alloc)
$__internal_0_$__cuda_sm10x_tcgen05_guardrail_trap_col_being_dealloced_not_returned_by_alloc:
[----:B------:R-:W-:Y:S05]  /*be90*/  BPT.TRAP 0x1 ;  /* 0x000000040000795c */ /* 0x000fea0000300000 */
[----:B------:R-:W-:-:S04]  /*bea0*/  HFMA2 R3, -RZ, RZ, 0, 0 ;  /* 0x00000000ff037431 */ /* 0x000fc800000001ff */
[----:B------:R-:W-:Y:S05]  /*beb0*/  RET.REL.NODEC R2 `(_ZN7cutlass13device_kernelINS_4gemm6kernel13GemmUniversalIN4cute5tupleIJiiiiEEENS1_10collective13CollectiveMmaINS1_35MainloopSm100TmaUmmaWarpSpecializedILi7ELi2ELi2ENS5_IJNS4_1CILi1EEESB_SB_EEEEENS5_IJNSA_ILi128EEENSA_ILi256EEENSA_ILi64EEEEEEaNS5_IJSB_llEEEaSI_NS4_8TiledMMAINS4_8MMA_AtomIJNS4_15SM100_MMA_S8_SSIaaiLi128ELi256ELNS4_4UMMA5MajorE1ELSN_1ELNSM_8SaturateE0EEEEEENS4_6LayoutISC_NS5_IJNSA_ILi0EEESS_SS_EEEEENS5_IJNS4_10UnderscoreESV_SV_EEEEENS4_13SM90_TMA_LOADENS4_14ComposedLayoutINS4_7SwizzleILi3ELi4ELi3EEENS4_18smem_ptr_flag_bitsILi8EEENSR_INS5_IJSE_NSA_ILi8EEEEEENS5_IJSB_SE_EEEEEEEvNS4_8identityESY_S18_vS19_EENS_8epilogue10collective18CollectiveEpilogueINS1B_23Sm100TmaWarpSpecializedILi4ELi2ELi64ELb0ELb0EEEJSH_NS5_IJNSR_ISE_SB_EENSR_ISG_SB_EEEEEaNS5_IJlSB_lEEEaS1J_NS1B_6fusion15FusionCallbacksIS1F_NS1K_17LinearCombinationIaiaiLNS_15FloatRoundStyleE2EEESH_S1I_JEEENS4_5SM1004TMEM4LOAD26SM100_TMEM_LOAD_32dp32b64xESY_NSZ_INS10_ILi2ELi4ELi3EEES13_NSR_INS5_IJS14_SG_EEENS5_IJSG_SB_EEEEEEENS4_39AutoVectorizingCopyWithAssumedAlignmentILi128EEENS4_14SM90_TMA_STOREES1Y_S20_S20_EEEvvEEEEvNT_6ParamsE) ;  /* 0xffffff4002507950 */ /* 0x000fea0003c3ffff */
        .weak           $__internal_1_$__cuda_sm10x_tcgen05_guardrail_trap_phase_invalid_during_alloc
        .type           $__internal_1_$__cuda_sm10x_tcgen05_guardrail_trap_phase_invalid_during_alloc,@function
        .size           $__internal_1_$__cuda_sm10x_tcgen05_guardrail_trap_phase_invalid_during_alloc,($__internal_2_$__cuda_sm10x_tcgen05_guardrail_trap_unallocated_columns_being_dealloced - $__internal_1_$__cuda_sm10x_tcgen05_guardrail_trap_phase_invalid_during_alloc)
$__internal_1_$__cuda_sm10x_tcgen05_guardrail_trap_phase_invalid_during_alloc:
[----:B------:R-:W-:Y:S05]  /*bec0*/  BPT.TRAP 0x1 ;  /* 0x000000040000795c */ /* 0x000fea0000300000 */
[----:B------:R-:W-:-:S04]  /*bed0*/  MOV R3, 0x0 ;  /* 0x0000000000037802 */ /* 0x000fc80000000f00 */
[----:B------:R-:W-:Y:S05]  /*bee0*/  RET.REL.NODEC R2 `(_ZN7cutlass13device_kernelINS_4gemm6kernel13GemmUniversalIN4cute5tupleIJiiiiEEENS1_10collective13CollectiveMmaINS1_35MainloopSm100TmaUmmaWarpSpecializedILi7ELi2ELi2ENS5_IJNS4_1CILi1EEESB_SB_EEEEENS5_IJNSA_ILi128EEENSA_ILi256EEENSA_ILi64EEEEEEaNS5_IJSB_llEEEaSI_NS4_8TiledMMAINS4_8MMA_AtomIJNS4_15SM100_MMA_S8_SSIaaiLi128ELi256ELNS4_4UMMA5MajorE1ELSN_1ELNSM_8SaturateE0EEEEEENS4_6LayoutISC_NS5_IJNSA_ILi0EEESS_SS_EEEEENS5_IJNS4_10UnderscoreESV_SV_EEEEENS4_13SM90_TMA_LOADENS4_14ComposedLayoutINS4_7SwizzleILi3ELi4ELi3EEENS4_18smem_ptr_flag_bitsILi8EEENSR_INS5_IJSE_NSA_ILi8EEEEEENS5_IJSB_SE_EEEEEEEvNS4_8identityESY_S18_vS19_EENS_8epilogue10collective18CollectiveEpilogueINS1B_23Sm100TmaWarpSpecializedILi4ELi2ELi64ELb0ELb0EEEJSH_NS5_IJNSR_ISE_SB_EENSR_ISG_SB_EEEEEaNS5_IJlSB_lEEEaS1J_NS1B_6fusion15FusionCallbacksIS1F_NS1K_17LinearCombinationIaiaiLNS_15FloatRoundStyleE2EEESH_S1I_JEEENS4_5SM1004TMEM4LOAD26SM100_TMEM_LOAD_32dp32b64xESY_NSZ_INS10_ILi2ELi4ELi3EEES13_NSR_INS5_IJS14_SG_EEENS5_IJSG_SB_EEEEEEENS4_39AutoVectorizingCopyWithAssumedAlignmentILi128EEENS4_14SM90_TMA_STOREES1Y_S20_S20_EEEvvEEEEvNT_6ParamsE) ;  /* 0xffffff4002447950 */ /* 0x000fea0003c3ffff */
        .weak           $__internal_2_$__cuda_sm10x_tcgen05_guardrail_trap_unallocated_columns_being_dealloced
        .type           $__internal_2_$__cuda_sm10x_tcgen05_guardrail_trap_unallocated_columns_being_dealloced,@function
        .size           $__internal_2_$__cuda_sm10x_tcgen05_guardrail_trap_unallocated_columns_being_dealloced,(.L_x_173 - $__internal_2_$__cuda_sm10x_tcgen05_guardrail_trap_unallocated_columns_being_dealloced)
$__internal_2_$__cuda_sm10x_tcgen05_guardrail_trap_unallocated_columns_being_dealloced:
[----:B------:R-:W-:Y:S05]  /*bef0*/  BPT.TRAP 0x1 ;  /* 0x000000040000795c */ /* 0x000fea0000300000 */
[----:B------:R-:W-:-:S04]  /*bf00*/  HFMA2 R3, -RZ, RZ, 0, 0 ;  /* 0x00000000ff037431 */ /* 0x000fc800000001ff */
[----:B------:R-:W-:Y:S05]  /*bf10*/  RET.REL.NODEC R2 `(_ZN7cutlass13device_kernelINS_4gemm6kernel13GemmUniversalIN4cute5tupleIJiiiiEEENS1_10collective13CollectiveMmaINS1_35MainloopSm100TmaUmmaWarpSpecializedILi7ELi2ELi2ENS5_IJNS4_1CILi1EEESB_SB_EEEEENS5_IJNSA_ILi128EEENSA_ILi256EEENSA_ILi64EEEEEEaNS5_IJSB_llEEEaSI_NS4_8TiledMMAINS4_8MMA_AtomIJNS4_15SM100_MMA_S8_SSIaaiLi128ELi256ELNS4_4UMMA5MajorE1ELSN_1ELNSM_8SaturateE0EEEEEENS4_6LayoutISC_NS5_IJNSA_ILi0EEESS_SS_EEEEENS5_IJNS4_10UnderscoreESV_SV_EEEEENS4_13SM90_TMA_LOADENS4_14ComposedLayoutINS4_7SwizzleILi3ELi4ELi3EEENS4_18smem_ptr_flag_bitsILi8EEENSR_INS5_IJSE_NSA_ILi8EEEEEENS5_IJSB_SE_EEEEEEEvNS4_8identityESY_S18_vS19_EENS_8epilogue10collective18CollectiveEpilogueINS1B_23Sm100TmaWarpSpecializedILi4ELi2ELi64ELb0ELb0EEEJSH_NS5_IJNSR_ISE_SB_EENSR_ISG_SB_EEEEEaNS5_IJlSB_lEEEaS1J_NS1B_6fusion15FusionCallbacksIS1F_NS1K_17LinearCombinationIaiaiLNS_15FloatRoundStyleE2EEESH_S1I_JEEENS4_5SM1004TMEM4LOAD26SM100_TMEM_LOAD_32dp32b64xESY_NSZ_INS10_ILi2ELi4ELi3EEES13_NSR_INS5_IJS14_SG_EEENS5_IJSG_SB_EEEEEEENS4_39AutoVectorizingCopyWithAssumedAlignmentILi128EEENS4_14SM90_TMA_STOREES1Y_S20_S20_EEEvvEEEEvNT_6ParamsE) ;  /* 0xffffff4002387950 */ /* 0x000fea0003c3ffff */
.L_x_172:
[----:B------:R-:W-:-:S00]  /*bf20*/  BRA `(.L_x_172) ;  /* 0xfffffffc00fc7947 */ /* 0x000fc0000383ffff */
[----:B------:R-:W-:-:S00]  /*bf30*/  NOP ;  /* 0x0000000000007918 */ /* 0x000fc00000000000 */
        /* <DEDUP_REMOVED lines=12> */
.L_x_173:


//--------------------- .nv.global.init           --------------------------
	.section	.nv.global.init,"aw",@progbits
.nv.global.init:
	.type		$str$27,@object
	.size		$str$27,($str$28 - $str$27)
$str$27:
        /*0000*/ 	.byte	0x28, 0x61, 0x64, 0x64, 0x72, 0x65, 0x73, 0x73, 0x20, 0x26, 0x20, 0x6d, 0x61, 0x73, 0x6b, 0x29
        /*0010*/ 	.byte	0x20, 0x3d, 0x3d, 0x20, 0x30, 0x00
	.type		$str$28,@object
	.size		$str$28,($str$26 - $str$28)
$str$28:
        /*0016*/ 	.byte	0x2f, 0x74, 0x6d, 0x70, 0x2f, 0x63, 0x75, 0x74, 0x6c, 0x61, 0x73, 0x73, 0x5f, 0x73, 0x77, 0x65
        /*0026*/ 	.byte	0x65, 0x70, 0x5f, 0x73, 0x72, 0x63, 0x2f, 0x69, 0x6e, 0x63, 0x6c, 0x75, 0x64, 0x65, 0x2f, 0x63
        /*0036*/ 	.byte	0x75, 0x74, 0x65, 0x2f, 0x70, 0x6f, 0x69, 0x6e, 0x74, 0x65, 0x72, 0x5f, 0x66, 0x6c, 0x61, 0x67
        /*0046*/ 	.byte	0x67, 0x65, 0x64, 0x2e, 0x68, 0x70, 0x70, 0x00
	.type		$str$26,@object
	.size		$str$26,($str$25 - $str$26)
$str$26:
        /*004e*/ 	.byte	0x2f, 0x74, 0x6d, 0x70, 0x2f, 0x63, 0x75, 0x74, 0x6c, 0x61, 0x73, 0x73, 0x5f, 0x73, 0x77, 0x65
        /*005e*/ 	.byte	0x65, 0x70, 0x5f, 0x73, 0x72, 0x63, 0x2f, 0x69, 0x6e, 0x63, 0x6c, 0x75, 0x64, 0x65, 0x2f, 0x63
        /*006e*/ 	.byte	0x75, 0x74, 0x65, 0x2f, 0x61, 0x74, 0x6f, 0x6d, 0x2f, 0x63, 0x6f, 0x70, 0x79, 0x5f, 0x74, 0x72
        /*007e*/ 	.byte	0x61, 0x69, 0x74, 0x73, 0x5f, 0x73, 0x6d, 0x31, 0x30, 0x30, 0x2e, 0x68, 0x70, 0x70, 0x00
	.type		$str$25,@object
	.size		$str$25,(__unnamed_1 - $str$25)
$str$25:
        /*008d*/ 	.byte	0x28, 0x28, 0x75, 0x69, 0x6e, 0x74, 0x33, 0x32, 0x5f, 0x74, 0x28, 0x74, 0x68, 0x72, 0x65, 0x61
        /*009d*/ 	.byte	0x64, 0x49, 0x64, 0x78, 0x2e, 0x78, 0x29, 0x20, 0x2f, 0x20, 0x33, 0x32, 0x29, 0x20, 0x25, 0x20
        /*00ad*/ 	.byte	0x34, 0x29, 0x20, 0x3d, 0x3d, 0x20, 0x28, 0x28, 0x28, 0x74, 0x6d, 0x65, 0x6d, 0x5f, 0x61, 0x64
        /*00bd*/ 	.byte	0x64, 0x72, 0x20, 0x3e, 0x3e, 0x20, 0x31, 0x36, 0x29, 0x20, 0x2f, 0x20, 0x33, 0x32, 0x29, 0x20
        /*00cd*/ 	.byte	0x25, 0x20, 0x34, 0x29, 0x00
	.type		__unnamed_1,@object
	.size		__unnamed_1,(__unnamed_2 - __unnamed_1)
__unnamed_1:
        /*00d2*/ 	.byte	0x61, 0x75, 0x74, 0x6f, 0x20, 0x63, 0x75, 0x74, 0x65, 0x3a, 0x3a, 0x61, 0x73, 0x5f, 0x70, 0x6f
        /* <DEDUP_REMOVED lines=24> */
        /*0262*/ 	.byte	0x5d, 0x00
	.type		__unnamed_2,@object
	.size		__unnamed_2,(__unnamed_3 - __unnamed_2)
__unnamed_2:
        /* <DEDUP_REMOVED lines=26> */
	.type		__unnamed_3,@object
	.size		__unnamed_3,(.L_3 - __unnamed_3)
__unnamed_3:
        /* <DEDUP_REMOVED lines=42> */
        /*0696*/ 	.byte	0x43, 0x3c, 0x30, 0x3e, 0x3e, 0x3e, 0x3e, 0x5d, 0x00
.L_3:


//--------------------- .nv.shared._ZN7cutlass13device_kernelINS_4gemm6kernel13GemmUniversalIN4cute5tupleIJiiiiEEENS1_10collective13CollectiveMmaINS1_35MainloopSm100TmaUmmaWarpSpecializedILi7ELi2ELi2ENS5_IJNS4_1CILi1EEESB_SB_EEEEENS5_IJNSA_ILi128EEENSA_ILi256EEENSA_ILi64EEEEEEaNS5_IJSB_llEEEaSI_NS4_8TiledMMAINS4_8MMA_AtomIJNS4_15SM100_MMA_S8_SSIaaiLi128ELi256ELNS4_4UMMA5MajorE1ELSN_1ELNSM_8SaturateE0EEEEEENS4_6LayoutISC_NS5_IJNSA_ILi0EEESS_SS_EEEEENS5_IJNS4_10UnderscoreESV_SV_EEEEENS4_13SM90_TMA_LOADENS4_14ComposedLayoutINS4_7SwizzleILi3ELi4ELi3EEENS4_18smem_ptr_flag_bitsILi8EEENSR_INS5_IJSE_NSA_ILi8EEEEEENS5_IJSB_SE_EEEEEEEvNS4_8identityESY_S18_vS19_EENS_8epilogue10collective18CollectiveEpilogueINS1B_23Sm100TmaWarpSpecializedILi4ELi2ELi64ELb0ELb0EEEJSH_NS5_IJNSR_ISE_SB_EENSR_ISG_SB_EEEEEaNS5_IJlSB_lEEEaS1J_NS1B_6fusion15FusionCallbacksIS1F_NS1K_17LinearCombinationIaiaiLNS_15FloatRoundStyleE2EEESH_S1I_JEEENS4_5SM1004TMEM4LOAD26SM100_TMEM_LOAD_32dp32b64xESY_NSZ_INS10_ILi2ELi4ELi3EEES13_NSR_INS5_IJS14_SG_EEENS5_IJSG_SB_EEEEEEENS4_39AutoVectorizingCopyWithAssumedAlignmentILi128EEENS4_14SM90_TMA_STOREES1Y_S20_S20_EEEvvEEEEvNT_6ParamsE --------------------------
	.section	.nv.shared._ZN7cutlass13device_kernelINS_4gemm6kernel13GemmUniversalIN4cute5tupleIJiiiiEEENS1_10collective13CollectiveMmaINS1_35MainloopSm100TmaUmmaWarpSpecializedILi7ELi2ELi2ENS5_IJNS4_1CILi1EEESB_SB_EEEEENS5_IJNSA_ILi128EEENSA_ILi256EEENSA_ILi64EEEEEEaNS5_IJSB_llEEEaSI_NS4_8TiledMMAINS4_8MMA_AtomIJNS4_15SM100_MMA_S8_SSIaaiLi128ELi256ELNS4_4UMMA5MajorE1ELSN_1ELNSM_8SaturateE0EEEEEENS4_6LayoutISC_NS5_IJNSA_ILi0EEESS_SS_EEEEENS5_IJNS4_10UnderscoreESV_SV_EEEEENS4_13SM90_TMA_LOADENS4_14ComposedLayoutINS4_7SwizzleILi3ELi4ELi3EEENS4_18smem_ptr_flag_bitsILi8EEENSR_INS5_IJSE_NSA_ILi8EEEEEENS5_IJSB_SE_EEEEEEEvNS4_8identityESY_S18_vS19_EENS_8epilogue10collective18CollectiveEpilogueINS1B_23Sm100TmaWarpSpecializedILi4ELi2ELi64ELb0ELb0EEEJSH_NS5_IJNSR_ISE_SB_EENSR_ISG_SB_EEEEEaNS5_IJlSB_lEEEaS1J_NS1B_6fusion15FusionCallbacksIS1F_NS1K_17LinearCombinationIaiaiLNS_15FloatRoundStyleE2EEESH_S1I_JEEENS4_5SM1004TMEM4LOAD26SM100_TMEM_LOAD_32dp32b64xESY_NSZ_INS10_ILi2ELi4ELi3EEES13_NSR_INS5_IJS14_SG_EEENS5_IJSG_SB_EEEEEEENS4_39AutoVectorizingCopyWithAssumedAlignmentILi128EEENS4_14SM90_TMA_STOREES1Y_S20_S20_EEEvvEEEEvNT_6ParamsE,"aw",@nobits
	.sectionflags	@""
	.align	16
	.zero		1024


//--------------------- .nv.shared.reserved.0     --------------------------
	.section	.nv.shared.reserved.0,"aw",@nobits
	.weak		__nv_reservedSMEM_offset_0_alias
	.size		__nv_reservedSMEM_offset_0_alias, 0, 64
	.other		__nv_reservedSMEM_offset_0_alias,@"STO_CUDA_RESERVED_SHARED STV_DEFAULT"
__nv_reservedSMEM_offset_0_alias:
	.zero		0
.nv.shared.reserved.0:
	.zero		64
	.weak		__nv_reservedSMEM_tcgen05_partition
	.type		__nv_reservedSMEM_tcgen05_partition,@object
	.size		__nv_reservedSMEM_tcgen05_partition,(.L_0 - __nv_reservedSMEM_tcgen05_partition)
__nv_reservedSMEM_tcgen05_partition:
	.zero		32
.L_0:


//--------------------- .nv.global                --------------------------
	.section	.nv.global,"aw",@nobits
.nv.global:
	.type		_ZN40_INTERNAL_b93b5557_4_k_cu_dff6ec53_357854cute1_E,@object
	.size		_ZN40_INTERNAL_b93b5557_4_k_cu_dff6ec53_357854cute1_E,(_ZN40_INTERNAL_b93b5557_4_k_cu_dff6ec53_357854cuda3std3__45__cpo6cbeginE - _ZN40_INTERNAL_b93b5557_4_k_cu_dff6ec53_357854cute1_E)
_ZN40_INTERNAL_b93b5557_4_k_cu_dff6ec53_357854cute1_E:
	.zero		1
	.type		_ZN40_INTERNAL_b93b5557_4_k_cu_dff6ec53_357854cuda3std3__45__cpo6cbeginE,@object
	.size		_ZN40_INTERNAL_b93b5557_4_k_cu_dff6ec53_357854cuda3std3__45__cpo6cbeginE,(_ZN40_INTERNAL_b93b5557_4_k_cu_dff6ec53_357854cuda3std3__48in_placeE - _ZN40_INTERNAL_b93b5557_4_k_cu_dff6ec53_357854cuda3std3__45__cpo6cbeginE)
_ZN40_INTERNAL_b93b5557_4_k_cu_dff6ec53_357854cuda3std3__45__cpo6cbeginE:
	.zero		1
	.type		_ZN40_INTERNAL_b93b5557_4_k_cu_dff6ec53_357854cuda3std3__48in_placeE,@object
	.size		_ZN40_INTERNAL_b93b5557_4_k_cu_dff6ec53_357854cuda3std3__48in_placeE,(_ZN40_INTERNAL_b93b5557_4_k_cu_dff6ec53_357854cuda3std6ranges3__45__cpo9iter_moveE - _ZN40_INTERNAL_b93b5557_4_k_cu_dff6ec53_357854cuda3std3__48in_placeE)
_ZN40_INTERNAL_b93b5557_4_k_cu_dff6ec53_357854cuda3std3__48in_placeE:
	.zero		1
	.type		_ZN40_INTERNAL_b93b5557_4_k_cu_dff6ec53_357854cuda3std6ranges3__45__cpo9iter_moveE,@object
	.size		_ZN40_INTERNAL_b93b5557_4_k_cu_dff6ec53_357854cuda3std6ranges3__45__cpo9iter_moveE,(_ZN40_INTERNAL_b93b5557_4_k_cu_dff6ec53_357854cuda3std3__45__cpo5beginE - _ZN40_INTERNAL_b93b5557_4_k_cu_dff6ec53_357854cuda3std6ranges3__45__cpo9iter_moveE)
_ZN40_INTERNAL_b93b5557_4_k_cu_dff6ec53_357854cuda3std6ranges3__45__cpo9iter_moveE:
	.zero		1
	.type		_ZN40_INTERNAL_b93b5557_4_k_cu_dff6ec53_357854cuda3std3__45__cpo5beginE,@object
	.size		_ZN40_INTERNAL_b93b5557_4_k_cu_dff6ec53_357854cuda3std3__45__cpo5beginE,(_ZN40_INTERNAL_b93b5557_4_k_cu_dff6ec53_357854cuda3std3__442_GLOBAL__N__b93b5557_4_k_cu_dff6ec53_357856ignoreE - _ZN40_INTERNAL_b93b5557_4_k_cu_dff6ec53_357854cuda3std3__45__cpo5beginE)
_ZN40_INTERNAL_b93b5557_4_k_cu_dff6ec53_357854cuda3std3__45__cpo5beginE:
	.zero		1
	.type		_ZN40_INTERNAL_b93b5557_4_k_cu_dff6ec53_357854cuda3std3__442_GLOBAL__N__b93b5557_4_k_cu_dff6ec53_357856ignoreE,@object
	.size		_ZN40_INTERNAL_b93b5557_4_k_cu_dff6ec53_357854cuda3std3__442_GLOBAL__N__b93b5557_4_k_cu_dff6ec53_357856ignoreE,(_ZN40_INTERNAL_b93b5557_4_k_cu_dff6ec53_357854cute7productE - _ZN40_INTERNAL_b93b5557_4_k_cu_dff6ec53_357854cuda3std3__442_GLOBAL__N__b93b5557_4_k_cu_dff6ec53_357856ignoreE)
_ZN40_INTERNAL_b93b5557_4_k_cu_dff6ec53_357854cuda3std3__442_GLOBAL__N__b93b5557_4_k_cu_dff6ec53_357856ignoreE:
	.zero		1
	.type		_ZN40_INTERNAL_b93b5557_4_k_cu_dff6ec53_357854cute7productE,@object
	.size		_ZN40_INTERNAL_b93b5557_4_k_cu_dff6ec53_357854cute7productE,(_ZN40_INTERNAL_b93b5557_4_k_cu_dff6ec53_357854cuda3std3__45__cpo3endE - _ZN40_INTERNAL_b93b5557_4_k_cu_dff6ec53_357854cute7productE)
_ZN40_INTERNAL_b93b5557_4_k_cu_dff6ec53_357854cute7productE:
	.zero		1
	.type		_ZN40_INTERNAL_b93b5557_4_k_cu_dff6ec53_357854cuda3std3__45__cpo3endE,@object
	.size		_ZN40_INTERNAL_b93b5557_4_k_cu_dff6ec53_357854cuda3std3__45__cpo3endE,(_ZN40_INTERNAL_b93b5557_4_k_cu_dff6ec53_357854cuda3std3__419piecewise_constructE - _ZN40_INTERNAL_b93b5557_4_k_cu_dff6ec53_357854cuda3std3__45__cpo3endE)
_ZN40_INTERNAL_b93b5557_4_k_cu_dff6ec53_357854cuda3std3__45__cpo3endE:
	.zero		1
	.type		_ZN40_INTERNAL_b93b5557_4_k_cu_dff6ec53_357854cuda3std3__419piecewise_constructE,@object
	.size		_ZN40_INTERNAL_b93b5557_4_k_cu_dff6ec53_357854cuda3std3__419piecewise_constructE,(_ZN40_INTERNAL_b93b5557_4_k_cu_dff6ec53_357854cuda3std3__45__cpo4cendE - _ZN40_INTERNAL_b93b5557_4_k_cu_dff6ec53_357854cuda3std3__419piecewise_constructE)
_ZN40_INTERNAL_b93b5557_4_k_cu_dff6ec53_357854cuda3std3__419piecewise_constructE:
	.zero		1
	.type		_ZN40_INTERNAL_b93b5557_4_k_cu_dff6ec53_357854cuda3std3__45__cpo4cendE,@object
	.size		_ZN40_INTERNAL_b93b5557_4_k_cu_dff6ec53_357854cuda3std3__45__cpo4cendE,(_ZN40_INTERNAL_b93b5557_4_k_cu_dff6ec53_357854cuda3std6ranges3__45__cpo4swapE - _ZN40_INTERNAL_b93b5557_4_k_cu_dff6ec53_357854cuda3std3__45__cpo4cendE)
_ZN40_INTERNAL_b93b5557_4_k_cu_dff6ec53_357854cuda3std3__45__cpo4cendE:
	.zero		1
	.type		_ZN40_INTERNAL_b93b5557_4_k_cu_dff6ec53_357854cuda3std6ranges3__45__cpo4swapE,@object
	.size		_ZN40_INTERNAL_b93b5557_4_k_cu_dff6ec53_357854cuda3std6ranges3__45__cpo4swapE,(.L_11 - _ZN40_INTERNAL_b93b5557_4_k_cu_dff6ec53_357854cuda3std6ranges3__45__cpo4swapE)
_ZN40_INTERNAL_b93b5557_4_k_cu_dff6ec53_357854cuda3std6ranges3__45__cpo4swapE:
	.zero		1
.L_11:


//--------------------- .nv.constant0._ZN7cutlass13device_kernelINS_4gemm6kernel13GemmUniversalIN4cute5tupleIJiiiiEEENS1_10collective13CollectiveMmaINS1_35MainloopSm100TmaUmmaWarpSpecializedILi7ELi2ELi2ENS5_IJNS4_1CILi1EEESB_SB_EEEEENS5_IJNSA_ILi128EEENSA_ILi256EEENSA_ILi64EEEEEEaNS5_IJSB_llEEEaSI_NS4_8TiledMMAINS4_8MMA_AtomIJNS4_15SM100_MMA_S8_SSIaaiLi128ELi256ELNS4_4UMMA5MajorE1ELSN_1ELNSM_8SaturateE0EEEEEENS4_6LayoutISC_NS5_IJNSA_ILi0EEESS_SS_EEEEENS5_IJNS4_10UnderscoreESV_SV_EEEEENS4_13SM90_TMA_LOADENS4_14ComposedLayoutINS4_7SwizzleILi3ELi4ELi3EEENS4_18smem_ptr_flag_bitsILi8EEENSR_INS5_IJSE_NSA_ILi8EEEEEENS5_IJSB_SE_EEEEEEEvNS4_8identityESY_S18_vS19_EENS_8epilogue10collective18CollectiveEpilogueINS1B_23Sm100TmaWarpSpecializedILi4ELi2ELi64ELb0ELb0EEEJSH_NS5_IJNSR_ISE_SB_EENSR_ISG_SB_EEEEEaNS5_IJlSB_lEEEaS1J_NS1B_6fusion15FusionCallbacksIS1F_NS1K_17LinearCombinationIaiaiLNS_15FloatRoundStyleE2EEESH_S1I_JEEENS4_5SM1004TMEM4LOAD26SM100_TMEM_LOAD_32dp32b64xESY_NSZ_INS10_ILi2ELi4ELi3EEES13_NSR_INS5_IJS14_SG_EEENS5_IJSG_SB_EEEEEEENS4_39AutoVectorizingCopyWithAssumedAlignmentILi128EEENS4_14SM90_TMA_STOREES1Y_S20_S20_EEEvvEEEEvNT_6ParamsE --------------------------
	.section	.nv.constant0._ZN7cutlass13device_kernelINS_4gemm6kernel13GemmUniversalIN4cute5tupleIJiiiiEEENS1_10collective13CollectiveMmaINS1_35MainloopSm100TmaUmmaWarpSpecializedILi7ELi2ELi2ENS5_IJNS4_1CILi1EEESB_SB_EEEEENS5_IJNSA_ILi128EEENSA_ILi256EEENSA_ILi64EEEEEEaNS5_IJSB_llEEEaSI_NS4_8TiledMMAINS4_8MMA_AtomIJNS4_15SM100_MMA_S8_SSIaaiLi128ELi256ELNS4_4UMMA5MajorE1ELSN_1ELNSM_8SaturateE0EEEEEENS4_6LayoutISC_NS5_IJNSA_ILi0EEESS_SS_EEEEENS5_IJNS4_10UnderscoreESV_SV_EEEEENS4_13SM90_TMA_LOADENS4_14ComposedLayoutINS4_7SwizzleILi3ELi4ELi3EEENS4_18smem_ptr_flag_bitsILi8EEENSR_INS5_IJSE_NSA_ILi8EEEEEENS5_IJSB_SE_EEEEEEEvNS4_8identityESY_S18_vS19_EENS_8epilogue10collective18CollectiveEpilogueINS1B_23Sm100TmaWarpSpecializedILi4ELi2ELi64ELb0ELb0EEEJSH_NS5_IJNSR_ISE_SB_EENSR_ISG_SB_EEEEEaNS5_IJlSB_lEEEaS1J_NS1B_6fusion15FusionCallbacksIS1F_NS1K_17LinearCombinationIaiaiLNS_15FloatRoundStyleE2EEESH_S1I_JEEENS4_5SM1004TMEM4LOAD26SM100_TMEM_LOAD_32dp32b64xESY_NSZ_INS10_ILi2ELi4ELi3EEES13_NSR_INS5_IJS14_SG_EEENS5_IJSG_SB_EEEEEEENS4_39AutoVectorizingCopyWithAssumedAlignmentILi128EEENS4_14SM90_TMA_STOREES1Y_S20_S20_EEEvvEEEEvNT_6ParamsE,"a",@progbits
	.sectionflags	@""
	.align	4
.nv.constant0._ZN7cutlass13device_kernelINS_4gemm6kernel13GemmUniversalIN4cute5tupleIJiiiiEEENS1_10collective13CollectiveMmaINS1_35MainloopSm100TmaUmmaWarpSpecializedILi7ELi2ELi2ENS5_IJNS4_1CILi1EEESB_SB_EEEEENS5_IJNSA_ILi128EEENSA_ILi256EEENSA_ILi64EEEEEEaNS5_IJSB_llEEEaSI_NS4_8TiledMMAINS4_8MMA_AtomIJNS4_15SM100_MMA_S8_SSIaaiLi128ELi256ELNS4_4UMMA5MajorE1ELSN_1ELNSM_8SaturateE0EEEEEENS4_6LayoutISC_NS5_IJNSA_ILi0EEESS_SS_EEEEENS5_IJNS4_10UnderscoreESV_SV_EEEEENS4_13SM90_TMA_LOADENS4_14ComposedLayoutINS4_7SwizzleILi3ELi4ELi3EEENS4_18smem_ptr_flag_bitsILi8EEENSR_INS5_IJSE_NSA_ILi8EEEEEENS5_IJSB_SE_EEEEEEEvNS4_8identityESY_S18_vS19_EENS_8epilogue10collective18CollectiveEpilogueINS1B_23Sm100TmaWarpSpecializedILi4ELi2ELi64ELb0ELb0EEEJSH_NS5_IJNSR_ISE_SB_EENSR_ISG_SB_EEEEEaNS5_IJlSB_lEEEaS1J_NS1B_6fusion15FusionCallbacksIS1F_NS1K_17LinearCombinationIaiaiLNS_15FloatRoundStyleE2EEESH_S1I_JEEENS4_5SM1004TMEM4LOAD26SM100_TMEM_LOAD_32dp32b64xESY_NSZ_INS10_ILi2ELi4ELi3EEES13_NSR_INS5_IJS14_SG_EEENS5_IJSG_SB_EEEEEEENS4_39AutoVectorizingCopyWithAssumedAlignmentILi128EEENS4_14SM90_TMA_STOREES1Y_S20_S20_EEEvvEEEEvNT_6ParamsE:
	.zero		2944


//--------------------- SYMBOLS --------------------------

	.type		.nv.reservedSmem.offset0,@object
	.size		.nv.reservedSmem.offset0,0x4
	.type		.nv.reservedSmem.cap,@object
	.size		.nv.reservedSmem.cap,0x4
	.type		__assertfail,@function
